	.target	sm_90a

	.elftype	@"ET_EXEC"


//--------------------- .note.nv.tkinfo           --------------------------
	.section	.note.nv.tkinfo,"",@"SHT_NOTE"
	.sectionflags	@"SHF_NOTE_NV_TKINFO"
	.tkinfo
        /*0018*/ 	.word	0x00000002
        /*0030*/ 	.string	""
        /*0030*/ 	.string	"ptxas"
        /*0030*/ 	.string	"Cuda compilation tools, release 13.0, V13.0.88"
        /*0030*/ 	.string	"Build cuda_13.0.r13.0/compiler.36424714_0"
        /*0030*/ 	.string	"-arch sm_90a -m 64 "



//--------------------- .note.nv.cuinfo           --------------------------
	.section	.note.nv.cuinfo,"",@"SHT_NOTE"
	.sectionflags	@"SHF_NOTE_NV_CUINFO"
        /*0018*/ 	.short	0x0002
        /*001a*/ 	.short	0x005a
        /*001c*/ 	.short	0x0082
	.zero		2


//--------------------- .nv.info                  --------------------------
	.section	.nv.info,"",@"SHT_CUDA_INFO"
	.align	4


	//----- nvinfo : EIATTR_REGCOUNT
	.align		4
        /*0000*/ 	.byte	0x04, 0x2f
        /*0002*/ 	.short	(.L_15 - .L_14)
	.align		4
.L_14:
        /*0004*/ 	.word	index@(_ZN7cutlass13device_kernelINS_4gemm6kernel13GemmUniversalIN4cute5tupleIJiiiiEEENS1_10collective13CollectiveMmaINS1_34MainloopSm90TmaGmmaWarpSpecializedILi3ENS5_IJNS4_1CILi1EEENSA_ILi2EEESB_EEENS1_35KernelTmaWarpSpecializedCooperativeEEENS5_IJNSA_ILi128EEENSA_ILi64EEESH_EEENS_6half_tENS5_IJlSB_lEEESJ_SK_NS4_8TiledMMAINS4_8MMA_AtomIJNS4_4SM904GMMA25MMA_64x64x16_F32F16F16_SSILNSO_5MajorE0ELSQ_0ELNSO_7ScaleInE1ELSR_1EEEEEENS4_6LayoutINS5_IJSC_SB_SB_EEENS5_IJSB_NSA_ILi0EEESW_EEEEENS5_IJNS4_10UnderscoreESZ_SZ_EEEEENS4_23SM90_TMA_LOAD_MULTICASTENS4_14ComposedLayoutINS4_7SwizzleILi3ELi4ELi3EEENS4_18smem_ptr_flag_bitsILi16EEENSU_INS5_IJNSA_ILi8EEESH_EEENS5_IJSH_SB_EEEEEEEvNS4_8identityENS4_13SM90_TMA_LOADES1C_vS1D_EENS_8epilogue10collective6detail29Sm90TmaWarpSpecializedAdapterINS1H_15DefaultEpilogueISJ_SK_SK_NS1G_6thread17LinearCombinationISJ_Li1EffLNS1L_9ScaleType4KindE0ELNS_15FloatRoundStyleE2ESJ_EENS1_15EpilogueDefaultEEEEEvvEEEEvNT_6ParamsE)
        /*0008*/ 	.word	0x000000a8


	//----- nvinfo : EIATTR_FRAME_SIZE
	.align		4
.L_15:
        /*000c*/ 	.byte	0x04, 0x11
        /*000e*/ 	.short	(.L_17 - .L_16)
	.align		4
.L_16:
        /*0010*/ 	.word	index@(_ZN7cutlass13device_kernelINS_4gemm6kernel13GemmUniversalIN4cute5tupleIJiiiiEEENS1_10collective13CollectiveMmaINS1_34MainloopSm90TmaGmmaWarpSpecializedILi3ENS5_IJNS4_1CILi1EEENSA_ILi2EEESB_EEENS1_35KernelTmaWarpSpecializedCooperativeEEENS5_IJNSA_ILi128EEENSA_ILi64EEESH_EEENS_6half_tENS5_IJlSB_lEEESJ_SK_NS4_8TiledMMAINS4_8MMA_AtomIJNS4_4SM904GMMA25MMA_64x64x16_F32F16F16_SSILNSO_5MajorE0ELSQ_0ELNSO_7ScaleInE1ELSR_1EEEEEENS4_6LayoutINS5_IJSC_SB_SB_EEENS5_IJSB_NSA_ILi0EEESW_EEEEENS5_IJNS4_10UnderscoreESZ_SZ_EEEEENS4_23SM90_TMA_LOAD_MULTICASTENS4_14ComposedLayoutINS4_7SwizzleILi3ELi4ELi3EEENS4_18smem_ptr_flag_bitsILi16EEENSU_INS5_IJNSA_ILi8EEESH_EEENS5_IJSH_SB_EEEEEEEvNS4_8identityENS4_13SM90_TMA_LOADES1C_vS1D_EENS_8epilogue10collective6detail29Sm90TmaWarpSpecializedAdapterINS1H_15DefaultEpilogueISJ_SK_SK_NS1G_6thread17LinearCombinationISJ_Li1EffLNS1L_9ScaleType4KindE0ELNS_15FloatRoundStyleE2ESJ_EENS1_15EpilogueDefaultEEEEEvvEEEEvNT_6ParamsE)
        /*0014*/ 	.word	0x00000000


	//----- nvinfo : EIATTR_MIN_STACK_SIZE
	.align		4
.L_17:
        /*0018*/ 	.byte	0x04, 0x12
        /*001a*/ 	.short	(.L_19 - .L_18)
	.align		4
.L_18:
        /*001c*/ 	.word	index@(_ZN7cutlass13device_kernelINS_4gemm6kernel13GemmUniversalIN4cute5tupleIJiiiiEEENS1_10collective13CollectiveMmaINS1_34MainloopSm90TmaGmmaWarpSpecializedILi3ENS5_IJNS4_1CILi1EEENSA_ILi2EEESB_EEENS1_35KernelTmaWarpSpecializedCooperativeEEENS5_IJNSA_ILi128EEENSA_ILi64EEESH_EEENS_6half_tENS5_IJlSB_lEEESJ_SK_NS4_8TiledMMAINS4_8MMA_AtomIJNS4_4SM904GMMA25MMA_64x64x16_F32F16F16_SSILNSO_5MajorE0ELSQ_0ELNSO_7ScaleInE1ELSR_1EEEEEENS4_6LayoutINS5_IJSC_SB_SB_EEENS5_IJSB_NSA_ILi0EEESW_EEEEENS5_IJNS4_10UnderscoreESZ_SZ_EEEEENS4_23SM90_TMA_LOAD_MULTICASTENS4_14ComposedLayoutINS4_7SwizzleILi3ELi4ELi3EEENS4_18smem_ptr_flag_bitsILi16EEENSU_INS5_IJNSA_ILi8EEESH_EEENS5_IJSH_SB_EEEEEEEvNS4_8identityENS4_13SM90_TMA_LOADES1C_vS1D_EENS_8epilogue10collective6detail29Sm90TmaWarpSpecializedAdapterINS1H_15DefaultEpilogueISJ_SK_SK_NS1G_6thread17LinearCombinationISJ_Li1EffLNS1L_9ScaleType4KindE0ELNS_15FloatRoundStyleE2ESJ_EENS1_15EpilogueDefaultEEEEEvvEEEEvNT_6ParamsE)
        /*0020*/ 	.word	0x00000000
.L_19:


//--------------------- .nv.compat                --------------------------
	.section	.nv.compat,"",@"SHT_CUDA_COMPAT_INFO"
	.align	4
        /*0000*/ 	.byte	0x02, 0x09, 0x01, 0x00, 0x02, 0x02, 0x04, 0x00, 0x02, 0x05, 0x05, 0x00, 0x03, 0x07, 0x01, 0x01
        /*0010*/ 	.byte	0x02, 0x03, 0x01, 0x00, 0x02, 0x06, 0x01, 0x00, 0x04, 0x0b, 0x08, 0x00, 0x00, 0x00, 0x00, 0x00
        /*0020*/ 	.byte	0x00, 0x00, 0x00, 0x00


//--------------------- .nv.info._ZN7cutlass13device_kernelINS_4gemm6kernel13GemmUniversalIN4cute5tupleIJiiiiEEENS1_10collective13CollectiveMmaINS1_34MainloopSm90TmaGmmaWarpSpecializedILi3ENS5_IJNS4_1CILi1EEENSA_ILi2EEESB_EEENS1_35KernelTmaWarpSpecializedCooperativeEEENS5_IJNSA_ILi128EEENSA_ILi64EEESH_EEENS_6half_tENS5_IJlSB_lEEESJ_SK_NS4_8TiledMMAINS4_8MMA_AtomIJNS4_4SM904GMMA25MMA_64x64x16_F32F16F16_SSILNSO_5MajorE0ELSQ_0ELNSO_7ScaleInE1ELSR_1EEEEEENS4_6LayoutINS5_IJSC_SB_SB_EEENS5_IJSB_NSA_ILi0EEESW_EEEEENS5_IJNS4_10UnderscoreESZ_SZ_EEEEENS4_23SM90_TMA_LOAD_MULTICASTENS4_14ComposedLayoutINS4_7SwizzleILi3ELi4ELi3EEENS4_18smem_ptr_flag_bitsILi16EEENSU_INS5_IJNSA_ILi8EEESH_EEENS5_IJSH_SB_EEEEEEEvNS4_8identityENS4_13SM90_TMA_LOADES1C_vS1D_EENS_8epilogue10collective6detail29Sm90TmaWarpSpecializedAdapterINS1H_15DefaultEpilogueISJ_SK_SK_NS1G_6thread17LinearCombinationISJ_Li1EffLNS1L_9ScaleType4KindE0ELNS_15FloatRoundStyleE2ESJ_EENS1_15EpilogueDefaultEEEEEvvEEEEvNT_6ParamsE --------------------------
	.section	.nv.info._ZN7cutlass13device_kernelINS_4gemm6kernel13GemmUniversalIN4cute5tupleIJiiiiEEENS1_10collective13CollectiveMmaINS1_34MainloopSm90TmaGmmaWarpSpecializedILi3ENS5_IJNS4_1CILi1EEENSA_ILi2EEESB_EEENS1_35KernelTmaWarpSpecializedCooperativeEEENS5_IJNSA_ILi128EEENSA_ILi64EEESH_EEENS_6half_tENS5_IJlSB_lEEESJ_SK_NS4_8TiledMMAINS4_8MMA_AtomIJNS4_4SM904GMMA25MMA_64x64x16_F32F16F16_SSILNSO_5MajorE0ELSQ_0ELNSO_7ScaleInE1ELSR_1EEEEEENS4_6LayoutINS5_IJSC_SB_SB_EEENS5_IJSB_NSA_ILi0EEESW_EEEEENS5_IJNS4_10UnderscoreESZ_SZ_EEEEENS4_23SM90_TMA_LOAD_MULTICASTENS4_14ComposedLayoutINS4_7SwizzleILi3ELi4ELi3EEENS4_18smem_ptr_flag_bitsILi16EEENSU_INS5_IJNSA_ILi8EEESH_EEENS5_IJSH_SB_EEEEEEEvNS4_8identityENS4_13SM90_TMA_LOADES1C_vS1D_EENS_8epilogue10collective6detail29Sm90TmaWarpSpecializedAdapterINS1H_15DefaultEpilogueISJ_SK_SK_NS1G_6thread17LinearCombinationISJ_Li1EffLNS1L_9ScaleType4KindE0ELNS_15FloatRoundStyleE2ESJ_EENS1_15EpilogueDefaultEEEEEvvEEEEvNT_6ParamsE,"",@"SHT_CUDA_INFO"
	.sectionflags	@""
	.align	4


	//----- nvinfo : EIATTR_CUDA_API_VERSION
	.align		4
        /*0000*/ 	.byte	0x04, 0x37
        /*0002*/ 	.short	(.L_21 - .L_20)
.L_20:
        /*0004*/ 	.word	0x00000082


	//----- nvinfo : EIATTR_KPARAM_INFO
	.align		4
.L_21:
        /*0008*/ 	.byte	0x04, 0x17
        /*000a*/ 	.short	(.L_23 - .L_22)
.L_22:
        /*000c*/ 	.word	0x00000000
        /*0010*/ 	.short	0x0000
        /*0012*/ 	.short	0x0070
        /*0014*/ 	.byte	0x00, 0xf0, 0x01, 0x10


	//----- nvinfo : EIATTR_SPARSE_MMA_MASK
	.align		4
.L_23:
        /*0018*/ 	.byte	0x03, 0x50
        /*001a*/ 	.short	0x0000


	//----- nvinfo : EIATTR_MAXREG_COUNT
	.align		4
        /*001c*/ 	.byte	0x03, 0x1b
        /*001e*/ 	.short	0x00a8


	//----- nvinfo : EIATTR_NUM_BARRIERS
	.align		4
        /*0020*/ 	.byte	0x02, 0x4c
        /*0022*/ 	.byte	0x01
	.zero		1


	//----- nvinfo : EIATTR_EXTERNS
	.align		4
        /*0024*/ 	.byte	0x04, 0x0f
        /*0026*/ 	.short	(.L_25 - .L_24)


	//   ....[0]....
	.align		4
.L_24:
        /*0028*/ 	.word	index@(__assertfail)


	//----- nvinfo : EIATTR_MERCURY_ISA_VERSION
	.align		4
.L_25:
        /*002c*/ 	.byte	0x03, 0x5f
        /*002e*/ 	.short	0x0101


	//----- nvinfo : EIATTR_INT_WARP_WIDE_INSTR_OFFSETS
	.align		4
        /*0030*/ 	.byte	0x04, 0x31
        /*0032*/ 	.short	(.L_27 - .L_26)


	//   ....[0]....
.L_26:
        /*0034*/ 	.word	0x00000450


	//   ....[1]....
        /*0038*/ 	.word	0x00000470


	//   ....[2]....
        /*003c*/ 	.word	0x00000620


	//----- nvinfo : EIATTR_COOP_GROUP_MASK_REGIDS
	.align		4
.L_27:
        /*0040*/ 	.byte	0x04, 0x29
        /*0042*/ 	.short	(.L_29 - .L_28)


	//   ....[0]....
.L_28:
        /*0044*/ 	.word	0xffffffff


	//   ....[1]....
        /*0048*/ 	.word	0xffffffff


	//   ....[2]....
        /*004c*/ 	.word	0xffffffff


	//   ....[3]....
        /*0050*/ 	.word	0xffffffff


	//   ....[4]....
        /*0054*/ 	.word	0xffffffff


	//   ....[5]....
        /*0058*/ 	.word	0xffffffff


	//----- nvinfo : EIATTR_COOP_GROUP_INSTR_OFFSETS
	.align		4
.L_29:
        /*005c*/ 	.byte	0x04, 0x28
        /*005e*/ 	.short	(.L_31 - .L_30)


	//   ....[0]....
.L_30:
        /*0060*/ 	.word	0x00000060


	//   ....[1]....
        /*0064*/ 	.word	0x00000070


	//   ....[2]....
        /*0068*/ 	.word	0x00000130


	//   ....[3]....
        /*006c*/ 	.word	0x000002a0


	//   ....[4]....
        /*0070*/ 	.word	0x00000760


	//   ....[5]....
        /*0074*/ 	.word	0x000011a0


	//----- nvinfo : EIATTR_REG_RECONFIG
	.align		4
.L_31:
        /*0078*/ 	.byte	0x01, 0x54
	.zero		2


	//----- nvinfo : EIATTR_SYSCALL_OFFSETS
	.align		4
        /*007c*/ 	.byte	0x04, 0x46
        /*007e*/ 	.short	(.L_33 - .L_32)


	//   ....[0]....
.L_32:
        /*0080*/ 	.word	0x00001360


	//----- nvinfo : EIATTR_MBARRIER_INSTR_OFFSETS
	.align		4
.L_33:
        /*0084*/ 	.byte	0x04, 0x39
        /*0086*/ 	.short	(.L_35 - .L_34)


	//   ....[0]....
.L_34:
        /*0088*/ 	.word	0x00000230
        /*008c*/ 	.word	0x000000ff
        /*0090*/ 	.word	0x00000000
        /*0094*/ 	.short	0x0100
        /*0096*/ 	.byte	0x08
	.zero		1


	//   ....[1]....
        /*0098*/ 	.word	0x00000240
        /*009c*/ 	.word	0x000000ff
        /*00a0*/ 	.word	0x00000018
        /*00a4*/ 	.short	0x0100
        /*00a6*/ 	.byte	0x08
	.zero		1


	//   ....[2]....
        /*00a8*/ 	.word	0x00000250
        /*00ac*/ 	.word	0x000000ff
        /*00b0*/ 	.word	0x00000008
        /*00b4*/ 	.short	0x0100
        /*00b6*/ 	.byte	0x08
	.zero		1


	//   ....[3]....
        /*00b8*/ 	.word	0x00000260
        /*00bc*/ 	.word	0x000000ff
        /*00c0*/ 	.word	0x00000020
        /*00c4*/ 	.short	0x0100
        /*00c6*/ 	.byte	0x08
	.zero		1


	//   ....[4]....
        /*00c8*/ 	.word	0x00000270
        /*00cc*/ 	.word	0x000000ff
        /*00d0*/ 	.word	0x00000010
        /*00d4*/ 	.short	0x0100
        /*00d6*/ 	.byte	0x08
	.zero		1


	//   ....[5]....
        /*00d8*/ 	.word	0x00000280
        /*00dc*/ 	.word	0x000000ff
        /*00e0*/ 	.word	0x00000028
        /*00e4*/ 	.short	0x0100
        /*00e6*/ 	.byte	0x08
	.zero		1


	//   ....[6]....
        /*00e8*/ 	.word	0x000006a0
        /*00ec*/ 	.word	0x000000ff
        /*00f0*/ 	.word	0x00000040
        /*00f4*/ 	.short	0x0100
        /*00f6*/ 	.byte	0x06
	.zero		1


	//   ....[7]....
        /*00f8*/ 	.word	0x00000710
        /*00fc*/ 	.word	0x000000ff
        /*0100*/ 	.word	0x00000048
        /*0104*/ 	.short	0x0100
        /*0106*/ 	.byte	0x06
	.zero		1


	//   ....[8]....
        /*0108*/ 	.word	0x00001420
        /*010c*/ 	.word	0x00000003
        /*0110*/ 	.word	0x00000000
        /*0114*/ 	.short	0x010a
        /*0116*/ 	.byte	0x3f
	.zero		1


	//   ....[9]....
        /*0118*/ 	.word	0x00001460
        /*011c*/ 	.word	0x00000003
        /*0120*/ 	.word	0x00000000
        /*0124*/ 	.short	0x010a
        /*0126*/ 	.byte	0x3f
	.zero		1


	//   ....[10]....
        /*0128*/ 	.word	0x00001830
        /*012c*/ 	.word	0x00000005
        /*0130*/ 	.word	0x00000000
        /*0134*/ 	.short	0x010a
        /*0136*/ 	.byte	0x3f
	.zero		1


	//   ....[11]....
        /*0138*/ 	.word	0x00001870
        /*013c*/ 	.word	0x00000005
        /*0140*/ 	.word	0x00000000
        /*0144*/ 	.short	0x010a
        /*0146*/ 	.byte	0x3f
	.zero		1


	//   ....[12]....
        /*0148*/ 	.word	0x00001ad0
        /*014c*/ 	.word	0x00000005
        /*0150*/ 	.word	0x00000000
        /*0154*/ 	.short	0x0101
        /*0156*/ 	.byte	0x3f
	.zero		1


	//   ....[13]....
        /*0158*/ 	.word	0x00001cf0
        /*015c*/ 	.word	0x00000003
        /*0160*/ 	.word	0x00000000
        /*0164*/ 	.short	0x0101
        /*0166*/ 	.byte	0x3f
	.zero		1


	//   ....[14]....
        /*0168*/ 	.word	0x00005190
        /*016c*/ 	.word	0x00000016
        /*0170*/ 	.word	0x00000018
        /*0174*/ 	.short	0x010a
        /*0176*/ 	.byte	0x3f
	.zero		1


	//   ....[15]....
        /*0178*/ 	.word	0x000054f0
        /*017c*/ 	.word	0x00000003
        /*0180*/ 	.word	0x00000048
        /*0184*/ 	.short	0x0101
        /*0186*/ 	.byte	0x3f
	.zero		1


	//   ....[16]....
        /*0188*/ 	.word	0x00005c40
        /*018c*/ 	.word	0x00000007
        /*0190*/ 	.word	0x00000000
        /*0194*/ 	.short	0x010a
        /*0196*/ 	.byte	0x3f
	.zero		1


	//   ....[17]....
        /*0198*/ 	.word	0x00005cc0
        /*019c*/ 	.word	0x00000006
        /*01a0*/ 	.word	0x00000000
        /*01a4*/ 	.short	0x010a
        /*01a6*/ 	.byte	0x3f
	.zero		1


	//   ....[18]....
        /*01a8*/ 	.word	0x00005d50
        /*01ac*/ 	.word	0x00000003
        /*01b0*/ 	.word	0x00000000
        /*01b4*/ 	.short	0x010a
        /*01b6*/ 	.byte	0x3f
	.zero		1


	//   ....[19]....
        /*01b8*/ 	.word	0x00005db0
        /*01bc*/ 	.word	0x00000003
        /*01c0*/ 	.word	0x00000000
        /*01c4*/ 	.short	0x010a
        /*01c6*/ 	.byte	0x3f
	.zero		1


	//   ....[20]....
        /*01c8*/ 	.word	0x00005e00
        /*01cc*/ 	.word	0x00000005
        /*01d0*/ 	.word	0x00000000
        /*01d4*/ 	.short	0x010a
        /*01d6*/ 	.byte	0x3f
	.zero		1


	//   ....[21]....
        /*01d8*/ 	.word	0x00005ed0
        /*01dc*/ 	.word	0x00000016
        /*01e0*/ 	.word	0x00000018
        /*01e4*/ 	.short	0x010a
        /*01e6*/ 	.byte	0x3f
	.zero		1


	//   ....[22]....
        /*01e8*/ 	.word	0x00005fa0
        /*01ec*/ 	.word	0x00000007
        /*01f0*/ 	.word	0x00000000
        /*01f4*/ 	.short	0x010a
        /*01f6*/ 	.byte	0x3f
	.zero		1


	//   ....[23]....
        /*01f8*/ 	.word	0x00005ff0
        /*01fc*/ 	.word	0x00000006
        /*0200*/ 	.word	0x00000000
        /*0204*/ 	.short	0x010a
        /*0206*/ 	.byte	0x3f
	.zero		1


	//----- nvinfo : EIATTR_NUM_MBARRIERS
	.align		4
.L_35:
        /*0208*/ 	.byte	0x03, 0x38
        /*020a*/ 	.short	0x0008


	//----- nvinfo : EIATTR_EXIT_INSTR_OFFSETS
	.align		4
        /*020c*/ 	.byte	0x04, 0x1c
        /*020e*/ 	.short	(.L_37 - .L_36)


	//   ....[0]....
.L_36:
        /*0210*/ 	.word	0x000008c0


	//   ....[1]....
        /*0214*/ 	.word	0x000010d0


	//   ....[2]....
        /*0218*/ 	.word	0x000048b0


	//   ....[3]....
        /*021c*/ 	.word	0x00004e10


	//   ....[4]....
        /*0220*/ 	.word	0x00005da0


	//----- nvinfo : EIATTR_MAX_THREADS
	.align		4
.L_37:
        /*0224*/ 	.byte	0x04, 0x05
        /*0226*/ 	.short	(.L_39 - .L_38)
.L_38:
        /*0228*/ 	.word	0x00000180
        /*022c*/ 	.word	0x00000001
        /*0230*/ 	.word	0x00000001


	//----- nvinfo : EIATTR_CRS_STACK_SIZE
	.align		4
.L_39:
        /*0234*/ 	.byte	0x04, 0x1e
        /*0236*/ 	.short	(.L_41 - .L_40)
.L_40:
        /*0238*/ 	.word	0x00000000


	//----- nvinfo : EIATTR_CBANK_PARAM_SIZE
	.align		4
.L_41:
        /*023c*/ 	.byte	0x03, 0x19
        /*023e*/ 	.short	0x0470


	//----- nvinfo : EIATTR_PARAM_CBANK
	.align		4
        /*0240*/ 	.byte	0x04, 0x0a
        /*0242*/ 	.short	(.L_43 - .L_42)
	.align		4
.L_42:
        /*0244*/ 	.word	index@(.nv.constant0._ZN7cutlass13device_kernelINS_4gemm6kernel13GemmUniversalIN4cute5tupleIJiiiiEEENS1_10collective13CollectiveMmaINS1_34MainloopSm90TmaGmmaWarpSpecializedILi3ENS5_IJNS4_1CILi1EEENSA_ILi2EEESB_EEENS1_35KernelTmaWarpSpecializedCooperativeEEENS5_IJNSA_ILi128EEENSA_ILi64EEESH_EEENS_6half_tENS5_IJlSB_lEEESJ_SK_NS4_8TiledMMAINS4_8MMA_AtomIJNS4_4SM904GMMA25MMA_64x64x16_F32F16F16_SSILNSO_5MajorE0ELSQ_0ELNSO_7ScaleInE1ELSR_1EEEEEENS4_6LayoutINS5_IJSC_SB_SB_EEENS5_IJSB_NSA_ILi0EEESW_EEEEENS5_IJNS4_10UnderscoreESZ_SZ_EEEEENS4_23SM90_TMA_LOAD_MULTICASTENS4_14ComposedLayoutINS4_7SwizzleILi3ELi4ELi3EEENS4_18smem_ptr_flag_bitsILi16EEENSU_INS5_IJNSA_ILi8EEESH_EEENS5_IJSH_SB_EEEEEEEvNS4_8identityENS4_13SM90_TMA_LOADES1C_vS1D_EENS_8epilogue10collective6detail29Sm90TmaWarpSpecializedAdapterINS1H_15DefaultEpilogueISJ_SK_SK_NS1G_6thread17LinearCombinationISJ_Li1EffLNS1L_9ScaleType4KindE0ELNS_15FloatRoundStyleE2ESJ_EENS1_15EpilogueDefaultEEEEEvvEEEEvNT_6ParamsE)
        /*0248*/ 	.short	0x0210
        /*024a*/ 	.short	0x0470


	//----- nvinfo : EIATTR_SW_WAR
	.align		4
.L_43:
        /*024c*/ 	.byte	0x04, 0x36
        /*024e*/ 	.short	(.L_45 - .L_44)
.L_44:
        /*0250*/ 	.word	0x00000008
.L_45:


//--------------------- .nv.callgraph             --------------------------
	.section	.nv.callgraph,"",@"SHT_CUDA_CALLGRAPH"
	.align	4
	.sectionentsize	8
	.align		4
        /*0000*/ 	.word	0x00000000
	.align		4
        /*0004*/ 	.word	0xffffffff
	.align		4
        /*0008*/ 	.word	index@(_ZN7cutlass13device_kernelINS_4gemm6kernel13GemmUniversalIN4cute5tupleIJiiiiEEENS1_10collective13CollectiveMmaINS1_34MainloopSm90TmaGmmaWarpSpecializedILi3ENS5_IJNS4_1CILi1EEENSA_ILi2EEESB_EEENS1_35KernelTmaWarpSpecializedCooperativeEEENS5_IJNSA_ILi128EEENSA_ILi64EEESH_EEENS_6half_tENS5_IJlSB_lEEESJ_SK_NS4_8TiledMMAINS4_8MMA_AtomIJNS4_4SM904GMMA25MMA_64x64x16_F32F16F16_SSILNSO_5MajorE0ELSQ_0ELNSO_7ScaleInE1ELSR_1EEEEEENS4_6LayoutINS5_IJSC_SB_SB_EEENS5_IJSB_NSA_ILi0EEESW_EEEEENS5_IJNS4_10UnderscoreESZ_SZ_EEEEENS4_23SM90_TMA_LOAD_MULTICASTENS4_14ComposedLayoutINS4_7SwizzleILi3ELi4ELi3EEENS4_18smem_ptr_flag_bitsILi16EEENSU_INS5_IJNSA_ILi8EEESH_EEENS5_IJSH_SB_EEEEEEEvNS4_8identityENS4_13SM90_TMA_LOADES1C_vS1D_EENS_8epilogue10collective6detail29Sm90TmaWarpSpecializedAdapterINS1H_15DefaultEpilogueISJ_SK_SK_NS1G_6thread17LinearCombinationISJ_Li1EffLNS1L_9ScaleType4KindE0ELNS_15FloatRoundStyleE2ESJ_EENS1_15EpilogueDefaultEEEEEvvEEEEvNT_6ParamsE)
	.align		4
        /*000c*/ 	.word	index@(__assertfail)
	.align		4
        /*0010*/ 	.word	0x00000000
	.align		4
        /*0014*/ 	.word	0xfffffffe
	.align		4
        /*0018*/ 	.word	0x00000000
	.align		4
        /*001c*/ 	.word	0xfffffffd
	.align		4
        /*0020*/ 	.word	0x00000000
	.align		4
        /*0024*/ 	.word	0xfffffffc


//--------------------- .nv.constant4             --------------------------
	.section	.nv.constant4,"a",@progbits
	.align	8
	.align		8
.nv.constant4:
        /*0000*/ 	.dword	__assertfail
	.align		8
        /*0008*/ 	.dword	__unnamed_1
	.align		8
        /*0010*/ 	.dword	_ZN39_INTERNAL_78db9248_4_k_cu_d06de9e6_27864cuda3std3__45__cpo5beginE
	.align		8
        /*0018*/ 	.dword	_ZN39_INTERNAL_78db9248_4_k_cu_d06de9e6_27864cuda3std3__45__cpo3endE
	.align		8
        /*0020*/ 	.dword	_ZN39_INTERNAL_78db9248_4_k_cu_d06de9e6_27864cuda3std3__45__cpo6cbeginE
	.align		8
        /*0028*/ 	.dword	_ZN39_INTERNAL_78db9248_4_k_cu_d06de9e6_27864cuda3std3__45__cpo4cendE
	.align		8
        /*0030*/ 	.dword	_ZN39_INTERNAL_78db9248_4_k_cu_d06de9e6_27864cuda3std3__441_GLOBAL__N__78db9248_4_k_cu_d06de9e6_27866ignoreE
	.align		8
        /*0038*/ 	.dword	_ZN39_INTERNAL_78db9248_4_k_cu_d06de9e6_27864cuda3std3__419piecewise_constructE
	.align		8
        /*0040*/ 	.dword	_ZN39_INTERNAL_78db9248_4_k_cu_d06de9e6_27864cuda3std3__48in_placeE
	.align		8
        /*0048*/ 	.dword	_ZN39_INTERNAL_78db9248_4_k_cu_d06de9e6_27864cuda3std6ranges3__45__cpo4swapE
	.align		8
        /*0050*/ 	.dword	_ZN39_INTERNAL_78db9248_4_k_cu_d06de9e6_27864cuda3std6ranges3__45__cpo9iter_moveE
	.align		8
        /*0058*/ 	.dword	_ZN39_INTERNAL_78db9248_4_k_cu_d06de9e6_27864cute7productE
	.align		8
        /*0060*/ 	.dword	_ZN39_INTERNAL_78db9248_4_k_cu_d06de9e6_27864cute1_E
	.align		8
        /*0068*/ 	.dword	$str$22
	.align		8
        /*0070*/ 	.dword	$str$23


//--------------------- .text._ZN7cutlass13device_kernelINS_4gemm6kernel13GemmUniversalIN4cute5tupleIJiiiiEEENS1_10collective13CollectiveMmaINS1_34MainloopSm90TmaGmmaWarpSpecializedILi3ENS5_IJNS4_1CILi1EEENSA_ILi2EEESB_EEENS1_35KernelTmaWarpSpecializedCooperativeEEENS5_IJNSA_ILi128EEENSA_ILi64EEESH_EEENS_6half_tENS5_IJlSB_lEEESJ_SK_NS4_8TiledMMAINS4_8MMA_AtomIJNS4_4SM904GMMA25MMA_64x64x16_F32F16F16_SSILNSO_5MajorE0ELSQ_0ELNSO_7ScaleInE1ELSR_1EEEEEENS4_6LayoutINS5_IJSC_SB_SB_EEENS5_IJSB_NSA_ILi0EEESW_EEEEENS5_IJNS4_10UnderscoreESZ_SZ_EEEEENS4_23SM90_TMA_LOAD_MULTICASTENS4_14ComposedLayoutINS4_7SwizzleILi3ELi4ELi3EEENS4_18smem_ptr_flag_bitsILi16EEENSU_INS5_IJNSA_ILi8EEESH_EEENS5_IJSH_SB_EEEEEEEvNS4_8identityENS4_13SM90_TMA_LOADES1C_vS1D_EENS_8epilogue10collective6detail29Sm90TmaWarpSpecializedAdapterINS1H_15DefaultEpilogueISJ_SK_SK_NS1G_6thread17LinearCombinationISJ_Li1EffLNS1L_9ScaleType4KindE0ELNS_15FloatRoundStyleE2ESJ_EENS1_15EpilogueDefaultEEEEEvvEEEEvNT_6ParamsE --------------------------
	.section	.text._ZN7cutlass13device_kernelINS_4gemm6kernel13GemmUniversalIN4cute5tupleIJiiiiEEENS1_10collective13CollectiveMmaINS1_34MainloopSm90TmaGmmaWarpSpecializedILi3ENS5_IJNS4_1CILi1EEENSA_ILi2EEESB_EEENS1_35KernelTmaWarpSpecializedCooperativeEEENS5_IJNSA_ILi128EEENSA_ILi64EEESH_EEENS_6half_tENS5_IJlSB_lEEESJ_SK_NS4_8TiledMMAINS4_8MMA_AtomIJNS4_4SM904GMMA25MMA_64x64x16_F32F16F16_SSILNSO_5MajorE0ELSQ_0ELNSO_7ScaleInE1ELSR_1EEEEEENS4_6LayoutINS5_IJSC_SB_SB_EEENS5_IJSB_NSA_ILi0EEESW_EEEEENS5_IJNS4_10UnderscoreESZ_SZ_EEEEENS4_23SM90_TMA_LOAD_MULTICASTENS4_14ComposedLayoutINS4_7SwizzleILi3ELi4ELi3EEENS4_18smem_ptr_flag_bitsILi16EEENSU_INS5_IJNSA_ILi8EEESH_EEENS5_IJSH_SB_EEEEEEEvNS4_8identityENS4_13SM90_TMA_LOADES1C_vS1D_EENS_8epilogue10collective6detail29Sm90TmaWarpSpecializedAdapterINS1H_15DefaultEpilogueISJ_SK_SK_NS1G_6thread17LinearCombinationISJ_Li1EffLNS1L_9ScaleType4KindE0ELNS_15FloatRoundStyleE2ESJ_EENS1_15EpilogueDefaultEEEEEvvEEEEvNT_6ParamsE,"ax",@progbits
	.align	128
.text._ZN7cutlass13device_kernelINS_4gemm6kernel13GemmUniversalIN4cute5tupleIJiiiiEEENS1_10collective13CollectiveMmaINS1_34MainloopSm90TmaGmmaWarpSpecializedILi3ENS5_IJNS4_1CILi1EEENSA_ILi2EEESB_EEENS1_35KernelTmaWarpSpecializedCooperativeEEENS5_IJNSA_ILi128EEENSA_ILi64EEESH_EEENS_6half_tENS5_IJlSB_lEEESJ_SK_NS4_8TiledMMAINS4_8MMA_AtomIJNS4_4SM904GMMA25MMA_64x64x16_F32F16F16_SSILNSO_5MajorE0ELSQ_0ELNSO_7ScaleInE1ELSR_1EEEEEENS4_6LayoutINS5_IJSC_SB_SB_EEENS5_IJSB_NSA_ILi0EEESW_EEEEENS5_IJNS4_10UnderscoreESZ_SZ_EEEEENS4_23SM90_TMA_LOAD_MULTICASTENS4_14ComposedLayoutINS4_7SwizzleILi3ELi4ELi3EEENS4_18smem_ptr_flag_bitsILi16EEENSU_INS5_IJNSA_ILi8EEESH_EEENS5_IJSH_SB_EEEEEEEvNS4_8identityENS4_13SM90_TMA_LOADES1C_vS1D_EENS_8epilogue10collective6detail29Sm90TmaWarpSpecializedAdapterINS1H_15DefaultEpilogueISJ_SK_SK_NS1G_6thread17LinearCombinationISJ_Li1EffLNS1L_9ScaleType4KindE0ELNS_15FloatRoundStyleE2ESJ_EENS1_15EpilogueDefaultEEEEEvvEEEEvNT_6ParamsE:
        .type           _ZN7cutlass13device_kernelINS_4gemm6kernel13GemmUniversalIN4cute5tupleIJiiiiEEENS1_10collective13CollectiveMmaINS1_34MainloopSm90TmaGmmaWarpSpecializedILi3ENS5_IJNS4_1CILi1EEENSA_ILi2EEESB_EEENS1_35KernelTmaWarpSpecializedCooperativeEEENS5_IJNSA_ILi128EEENSA_ILi64EEESH_EEENS_6half_tENS5_IJlSB_lEEESJ_SK_NS4_8TiledMMAINS4_8MMA_AtomIJNS4_4SM904GMMA25MMA_64x64x16_F32F16F16_SSILNSO_5MajorE0ELSQ_0ELNSO_7ScaleInE1ELSR_1EEEEEENS4_6LayoutINS5_IJSC_SB_SB_EEENS5_IJSB_NSA_ILi0EEESW_EEEEENS5_IJNS4_10UnderscoreESZ_SZ_EEEEENS4_23SM90_TMA_LOAD_MULTICASTENS4_14ComposedLayoutINS4_7SwizzleILi3ELi4ELi3EEENS4_18smem_ptr_flag_bitsILi16EEENSU_INS5_IJNSA_ILi8EEESH_EEENS5_IJSH_SB_EEEEEEEvNS4_8identityENS4_13SM90_TMA_LOADES1C_vS1D_EENS_8epilogue10collective6detail29Sm90TmaWarpSpecializedAdapterINS1H_15DefaultEpilogueISJ_SK_SK_NS1G_6thread17LinearCombinationISJ_Li1EffLNS1L_9ScaleType4KindE0ELNS_15FloatRoundStyleE2ESJ_EENS1_15EpilogueDefaultEEEEEvvEEEEvNT_6ParamsE,@function
        .size           _ZN7cutlass13device_kernelINS_4gemm6kernel13GemmUniversalIN4cute5tupleIJiiiiEEENS1_10collective13CollectiveMmaINS1_34MainloopSm90TmaGmmaWarpSpecializedILi3ENS5_IJNS4_1CILi1EEENSA_ILi2EEESB_EEENS1_35KernelTmaWarpSpecializedCooperativeEEENS5_IJNSA_ILi128EEENSA_ILi64EEESH_EEENS_6half_tENS5_IJlSB_lEEESJ_SK_NS4_8TiledMMAINS4_8MMA_AtomIJNS4_4SM904GMMA25MMA_64x64x16_F32F16F16_SSILNSO_5MajorE0ELSQ_0ELNSO_7ScaleInE1ELSR_1EEEEEENS4_6LayoutINS5_IJSC_SB_SB_EEENS5_IJSB_NSA_ILi0EEESW_EEEEENS5_IJNS4_10UnderscoreESZ_SZ_EEEEENS4_23SM90_TMA_LOAD_MULTICASTENS4_14ComposedLayoutINS4_7SwizzleILi3ELi4ELi3EEENS4_18smem_ptr_flag_bitsILi16EEENSU_INS5_IJNSA_ILi8EEESH_EEENS5_IJSH_SB_EEEEEEEvNS4_8identityENS4_13SM90_TMA_LOADES1C_vS1D_EENS_8epilogue10collective6detail29Sm90TmaWarpSpecializedAdapterINS1H_15DefaultEpilogueISJ_SK_SK_NS1G_6thread17LinearCombinationISJ_Li1EffLNS1L_9ScaleType4KindE0ELNS_15FloatRoundStyleE2ESJ_EENS1_15EpilogueDefaultEEEEEvvEEEEvNT_6ParamsE,(.L_x_133 - _ZN7cutlass13device_kernelINS_4gemm6kernel13GemmUniversalIN4cute5tupleIJiiiiEEENS1_10collective13CollectiveMmaINS1_34MainloopSm90TmaGmmaWarpSpecializedILi3ENS5_IJNS4_1CILi1EEENSA_ILi2EEESB_EEENS1_35KernelTmaWarpSpecializedCooperativeEEENS5_IJNSA_ILi128EEENSA_ILi64EEESH_EEENS_6half_tENS5_IJlSB_lEEESJ_SK_NS4_8TiledMMAINS4_8MMA_AtomIJNS4_4SM904GMMA25MMA_64x64x16_F32F16F16_SSILNSO_5MajorE0ELSQ_0ELNSO_7ScaleInE1ELSR_1EEEEEENS4_6LayoutINS5_IJSC_SB_SB_EEENS5_IJSB_NSA_ILi0EEESW_EEEEENS5_IJNS4_10UnderscoreESZ_SZ_EEEEENS4_23SM90_TMA_LOAD_MULTICASTENS4_14ComposedLayoutINS4_7SwizzleILi3ELi4ELi3EEENS4_18smem_ptr_flag_bitsILi16EEENSU_INS5_IJNSA_ILi8EEESH_EEENS5_IJSH_SB_EEEEEEEvNS4_8identityENS4_13SM90_TMA_LOADES1C_vS1D_EENS_8epilogue10collective6detail29Sm90TmaWarpSpecializedAdapterINS1H_15DefaultEpilogueISJ_SK_SK_NS1G_6thread17LinearCombinationISJ_Li1EffLNS1L_9ScaleType4KindE0ELNS_15FloatRoundStyleE2ESJ_EENS1_15EpilogueDefaultEEEEEvvEEEEvNT_6ParamsE)
        .other          _ZN7cutlass13device_kernelINS_4gemm6kernel13GemmUniversalIN4cute5tupleIJiiiiEEENS1_10collective13CollectiveMmaINS1_34MainloopSm90TmaGmmaWarpSpecializedILi3ENS5_IJNS4_1CILi1EEENSA_ILi2EEESB_EEENS1_35KernelTmaWarpSpecializedCooperativeEEENS5_IJNSA_ILi128EEENSA_ILi64EEESH_EEENS_6half_tENS5_IJlSB_lEEESJ_SK_NS4_8TiledMMAINS4_8MMA_AtomIJNS4_4SM904GMMA25MMA_64x64x16_F32F16F16_SSILNSO_5MajorE0ELSQ_0ELNSO_7ScaleInE1ELSR_1EEEEEENS4_6LayoutINS5_IJSC_SB_SB_EEENS5_IJSB_NSA_ILi0EEESW_EEEEENS5_IJNS4_10UnderscoreESZ_SZ_EEEEENS4_23SM90_TMA_LOAD_MULTICASTENS4_14ComposedLayoutINS4_7SwizzleILi3ELi4ELi3EEENS4_18smem_ptr_flag_bitsILi16EEENSU_INS5_IJNSA_ILi8EEESH_EEENS5_IJSH_SB_EEEEEEEvNS4_8identityENS4_13SM90_TMA_LOADES1C_vS1D_EENS_8epilogue10collective6detail29Sm90TmaWarpSpecializedAdapterINS1H_15DefaultEpilogueISJ_SK_SK_NS1G_6thread17LinearCombinationISJ_Li1EffLNS1L_9ScaleType4KindE0ELNS_15FloatRoundStyleE2ESJ_EENS1_15EpilogueDefaultEEEEEvvEEEEvNT_6ParamsE,@"STO_CUDA_ENTRY STV_DEFAULT"
_ZN7cutlass13device_kernelINS_4gemm6kernel13GemmUniversalIN4cute5tupleIJiiiiEEENS1_10collective13CollectiveMmaINS1_34MainloopSm90TmaGmmaWarpSpecializedILi3ENS5_IJNS4_1CILi1EEENSA_ILi2EEESB_EEENS1_35KernelTmaWarpSpecializedCooperativeEEENS5_IJNSA_ILi128EEENSA_ILi64EEESH_EEENS_6half_tENS5_IJlSB_lEEESJ_SK_NS4_8TiledMMAINS4_8MMA_AtomIJNS4_4SM904GMMA25MMA_64x64x16_F32F16F16_SSILNSO_5MajorE0ELSQ_0ELNSO_7ScaleInE1ELSR_1EEEEEENS4_6LayoutINS5_IJSC_SB_SB_EEENS5_IJSB_NSA_ILi0EEESW_EEEEENS5_IJNS4_10UnderscoreESZ_SZ_EEEEENS4_23SM90_TMA_LOAD_MULTICASTENS4_14ComposedLayoutINS4_7SwizzleILi3ELi4ELi3EEENS4_18smem_ptr_flag_bitsILi16EEENSU_INS5_IJNSA_ILi8EEESH_EEENS5_IJSH_SB_EEEEEEEvNS4_8identityENS4_13SM90_TMA_LOADES1C_vS1D_EENS_8epilogue10collective6detail29Sm90TmaWarpSpecializedAdapterINS1H_15DefaultEpilogueISJ_SK_SK_NS1G_6thread17LinearCombinationISJ_Li1EffLNS1L_9ScaleType4KindE0ELNS_15FloatRoundStyleE2ESJ_EENS1_15EpilogueDefaultEEEEEvvEEEEvNT_6ParamsE:
[----:B------:R-:W0:Y:S01]  /*0000*/  LDC R1, c[0x0][0x28] ;  /* 0x00000a00ff017b82 */ /* 0x000e220000000800 */
[----:B------:R-:W1:Y:S01]  /*0010*/  S2R R18, SR_TID.X ;  /* 0x0000000000127919 */ /* 0x000e620000002100 */
[----:B------:R-:W-:Y:S01]  /*0020*/  ELECT P0, URZ, PT ;  /* 0x00000000003f782f */ /* 0x000fe20003800000 */
[----:B------:R-:W-:Y:S01]  /*0030*/  BSSY B0, `(.L_x_0) ;  /* 0x000000f000007945 */ /* 0x000fe20003800000 */
[--C-:B-1----:R-:W-:Y:S02]  /*0040*/  SHF.R.U32.HI R0, RZ, 0x5, R18.reuse ;  /* 0x00000005ff007819 */ /* 0x102fe40000011612 */
[----:B------:R-:W-:-:S03]  /*0050*/  SHF.R.U32.HI R3, RZ, 0x7, R18 ;  /* 0x00000007ff037819 */ /* 0x000fc60000011612 */
[----:B------:R-:W1:Y:S04]  /*0060*/  SHFL.IDX PT, R2, R0, RZ, 0x1f ;  /* 0x00001fff00027589 */ /* 0x000e6800000e0000 */
[----:B------:R2:W3:Y:S01]  /*0070*/  SHFL.IDX PT, R5, R3, RZ, 0x1f ;  /* 0x00001fff03057589 */ /* 0x0004e200000e0000 */
[----:B-1----:R-:W-:-:S13]  /*0080*/  ISETP.NE.OR P0, PT, R2, RZ, !P0 ;  /* 0x000000ff0200720c */ /* 0x002fda0004705670 */
[----:B0-23--:R-:W-:Y:S05]  /*0090*/  @P0 BRA `(.L_x_1) ;  /* 0x0000000000200947 */ /* 0x00dfea0003800000 */
[----:B------:R-:W-:Y:S02]  /*00a0*/  ULDC.64 UR4, c[0x0][0x198] ;  /* 0x0000660000047ab9 */ /* 0x000fe40000000a00 */
[----:B------:R-:W-:Y:S02]  /*00b0*/  UIADD3 UR6, UP0, UR4, 0xf0, URZ ;  /* 0x000000f004067890 */ /* 0x000fe4000ff1e03f */
[----:B------:R-:W-:Y:S02]  /*00c0*/  UIADD3 UR4, UP1, UR4, 0x1f0, URZ ;  /* 0x000001f004047890 */ /* 0x000fe4000ff3e03f */
[----:B------:R-:W-:Y:S02]  /*00d0*/  UIADD3.X UR7, URZ, UR5, URZ, UP0, !UPT ;  /* 0x000000053f077290 */ /* 0x000fe400087fe43f */
[----:B------:R-:W-:-:S07]  /*00e0*/  UIADD3.X UR5, URZ, UR5, URZ, UP1, !UPT ;  /* 0x000000053f057290 */ /* 0x000fce0008ffe43f */
[----:B------:R0:W-:Y:S02]  /*00f0*/  UTMACCTL.PF [UR6] ;  /* 0x00000000060079b9 */ /* 0x0001e40008040000 */
[----:B------:R0:W-:Y:S02]  /*0100*/  UTMACCTL.PF [UR4] ;  /* 0x00000000040079b9 */ /* 0x0001e40008040000 */
[----:B0-----:R-:W-:Y:S01]  /*0110*/  NOP ;  /* 0x0000000000007918 */ /* 0x001fe20000000000 */
.L_x_1:
[----:B------:R-:W-:Y:S05]  /*0120*/  BSYNC B0 ;  /* 0x0000000000007941 */ /* 0x000fea0003800000 */
.L_x_0:
[----:B------:R-:W0:Y:S02]  /*0130*/  SHFL.IDX PT, R3, R0, RZ, 0x1f ;  /* 0x00001fff00037589 */ /* 0x000e2400000e0000 */
[----:B0-----:R-:W-:-:S13]  /*0140*/  ISETP.NE.AND P0, PT, R3, RZ, PT ;  /* 0x000000ff0300720c */ /* 0x001fda0003f05270 */
[----:B------:R-:W-:Y:S05]  /*0150*/  @P0 BRA `(.L_x_2) ;  /* 0x0000000000500947 */ /* 0x000fea0003800000 */
[----:B------:R-:W0:Y:S01]  /*0160*/  S2UR UR8, SR_CgaCtaId ;  /* 0x00000000000879c3 */ /* 0x000e220000008800 */
[----:B------:R-:W-:Y:S01]  /*0170*/  UMOV UR4, 0x400 ;  /* 0x0000040000047882 */ /* 0x000fe20000000000 */
[----:B------:R-:W-:Y:S01]  /*0180*/  UMOV UR5, 0x1 ;  /* 0x0000000100057882 */ /* 0x000fe20000000000 */
[----:B------:R-:W-:Y:S01]  /*0190*/  UMOV UR6, 0x4 ;  /* 0x0000000400067882 */ /* 0x000fe20000000000 */
[----:B------:R-:W-:Y:S01]  /*01a0*/  ELECT P0, URZ, PT ;  /* 0x00000000003f782f */ /* 0x000fe20003800000 */
[----:B------:R-:W-:-:S04]  /*01b0*/  UIADD3 UR6, -UR6, 0x100000, URZ ;  /* 0x0010000006067890 */ /* 0x000fc8000fffe13f */
[----:B------:R-:W-:Y:S02]  /*01c0*/  USHF.L.U32 UR7, UR6, 0xb, URZ ;  /* 0x0000000b06077899 */ /* 0x000fe4000800063f */
[----:B------:R-:W-:Y:S02]  /*01d0*/  USHF.L.U32 UR6, UR6, 0x1, URZ ;  /* 0x0000000106067899 */ /* 0x000fe4000800063f */
[----:B0-----:R-:W-:Y:S02]  /*01e0*/  ULEA UR8, UR8, UR4, 0x18 ;  /* 0x0000000408087291 */ /* 0x001fe4000f8ec03f */
[----:B------:R-:W-:-:S04]  /*01f0*/  UIADD3 UR4, -UR5, 0x100000, URZ ;  /* 0x0010000005047890 */ /* 0x000fc8000fffe13f */
[----:B------:R-:W-:Y:S02]  /*0200*/  USHF.L.U32 UR5, UR4, 0xb, URZ ;  /* 0x0000000b04057899 */ /* 0x000fe4000800063f */
[----:B------:R-:W-:Y:S01]  /*0210*/  USHF.L.U32 UR4, UR4, 0x1, URZ ;  /* 0x0000000104047899 */ /* 0x000fe2000800063f */
[----:B------:R-:W0:Y:S11]  /*0220*/  FENCE.VIEW.ASYNC.S ;  /* 0x00000000000073c6 */ /* 0x000e360000000000 */
[----:B0-----:R0:W1:Y:S01]  /*0230*/  SYNCS.EXCH.64 URZ, [UR8], UR4 ;  /* 0x00000004083f75b2 */ /* 0x0010620008000100 */
[----:B------:R0:W2:Y:S01]  /*0240*/  SYNCS.EXCH.64 URZ, [UR8+0x18], UR6 ;  /* 0x00001806083f75b2 */ /* 0x0000a20008000100 */
[----:B------:R0:W3:Y:S01]  /*0250*/  SYNCS.EXCH.64 URZ, [UR8+0x8], UR4 ;  /* 0x00000804083f75b2 */ /* 0x0000e20008000100 */
[----:B------:R0:W4:Y:S01]  /*0260*/  SYNCS.EXCH.64 URZ, [UR8+0x20], UR6 ;  /* 0x00002006083f75b2 */ /* 0x0001220008000100 */
[----:B------:R0:W0:Y:S01]  /*0270*/  SYNCS.EXCH.64 URZ, [UR8+0x10], UR4 ;  /* 0x00001004083f75b2 */ /* 0x0000220008000100 */
[----:B------:R0:W0:Y:S01]  /*0280*/  SYNCS.EXCH.64 URZ, [UR8+0x28], UR6 ;  /* 0x00002806083f75b2 */ /* 0x0000220008000100 */
[----:B------:R-:W-:Y:S01]  /*0290*/  NOP ;  /* 0x0000000000007918 */ /* 0x000fe20000000000 */
.L_x_2:
[----:B------:R-:W5:Y:S01]  /*02a0*/  SHFL.IDX PT, R0, R0, RZ, 0x1f ;  /* 0x00001fff00007589 */ /* 0x000f6200000e0000 */
[----:B------:R-:W-:Y:S01]  /*02b0*/  SHF.R.S32.HI R7, RZ, 0x1f, R18 ;  /* 0x0000001fff077819 */ /* 0x000fe20000011412 */
[----:B0-----:R-:W0:Y:S01]  /*02c0*/  S2UR UR8, SR_CTAID.X ;  /* 0x00000000000879c3 */ /* 0x001e220000002500 */
[----:B------:R-:W-:Y:S01]  /*02d0*/  ELECT P0, URZ, PT ;  /* 0x00000000003f782f */ /* 0x000fe20003800000 */
[----:B------:R-:W1:Y:S01]  /*02e0*/  S2R R4, SR_CTAID.Y ;  /* 0x0000000000047919 */ /* 0x000e620000002600 */
[----:B------:R-:W-:Y:S01]  /*02f0*/  LEA.HI R7, R7, R18, RZ, 0x7 ;  /* 0x0000001207077211 */ /* 0x000fe200078f38ff */
[----:B------:R-:W-:Y:S01]  /*0300*/  ULDC UR4, c[0x0][0x154] ;  /* 0x0000550000047ab9 */ /* 0x000fe20000000800 */
[----:B------:R-:W-:Y:S01]  /*0310*/  SHF.R.S32.HI R8, RZ, 0x1f, R3 ;  /* 0x0000001fff087819 */ /* 0x000fe20000011403 */
[----:B------:R-:W-:Y:S01]  /*0320*/  NOP ;  /* 0x0000000000007918 */ /* 0x000fe20000000000 */
[----:B------:R-:W-:Y:S01]  /*0330*/  LOP3.LUT R7, R7, 0xffffff80, RZ, 0xc0, !PT ;  /* 0xffffff8007077812 */ /* 0x000fe200078ec0ff */
[----:B------:R-:W2:Y:S01]  /*0340*/  LDC R12, c[0x0][0x140] ;  /* 0x00005000ff0c7b82 */ /* 0x000ea20000000800 */
[----:B------:R-:W-:Y:S01]  /*0350*/  LEA.HI R8, R8, R3, RZ, 0x2 ;  /* 0x0000000308087211 */ /* 0x000fe200078f10ff */
[----:B------:R-:W-:-:S02]  /*0360*/  NOP ;  /* 0x0000000000007918 */ /* 0x000fc40000000000 */
[----:B------:R-:W-:Y:S01]  /*0370*/  IMAD.IADD R6, R18, 0x1, -R7 ;  /* 0x0000000112067824 */ /* 0x000fe200078e0a07 */
[----:B------:R-:W-:-:S03]  /*0380*/  LOP3.LUT R8, R8, 0x3ffffffc, RZ, 0xc0, !PT ;  /* 0x3ffffffc08087812 */ /* 0x000fc600078ec0ff */
[----:B------:R-:W3:Y:S01]  /*0390*/  LDC R10, c[0x0][0x144] ;  /* 0x00005100ff0a7b82 */ /* 0x000ee20000000800 */
[----:B------:R-:W-:Y:S02]  /*03a0*/  SHF.R.S32.HI R7, RZ, 0x1f, R6 ;  /* 0x0000001fff077819 */ /* 0x000fe40000011406 */
[----:B------:R-:W-:Y:S02]  /*03b0*/  LOP3.LUT P2, RZ, R6, 0x7, RZ, 0xc0, !PT ;  /* 0x0000000706ff7812 */ /* 0x000fe4000784c0ff */
[----:B------:R-:W-:Y:S01]  /*03c0*/  LEA.HI R7, R7, R6, RZ, 0x3 ;  /* 0x0000000607077211 */ /* 0x000fe200078f18ff */
[----:B------:R-:W-:Y:S01]  /*03d0*/  VIADD R6, R5, 0xffffffff ;  /* 0xffffffff05067836 */ /* 0x000fe20000000000 */
[----:B-----5:R-:W-:Y:S02]  /*03e0*/  ISETP.NE.OR P0, PT, R0, RZ, !P0 ;  /* 0x000000ff0000720c */ /* 0x020fe40004705670 */
[--C-:B------:R-:W-:Y:S02]  /*03f0*/  SHF.R.S32.HI R0, RZ, 0x3, R7.reuse ;  /* 0x00000003ff007819 */ /* 0x100fe40000011407 */
[----:B------:R-:W-:-:S02]  /*0400*/  SHF.R.S32.HI R7, RZ, 0x1f, R7 ;  /* 0x0000001fff077819 */ /* 0x000fc40000011407 */
[----:B------:R-:W-:Y:S02]  /*0410*/  ISETP.GE.U32.AND P5, PT, R6, 0x2, PT ;  /* 0x000000020600780c */ /* 0x000fe40003fa6070 */
[----:B------:R-:W-:Y:S02]  /*0420*/  LEA.HI R7, R7, R0, RZ, 0x2 ;  /* 0x0000000007077211 */ /* 0x000fe400078f10ff */
[----:B--2---:R-:W-:Y:S02]  /*0430*/  ISETP.EQ.U32.AND P3, PT, R12, 0x1, PT ;  /* 0x000000010c00780c */ /* 0x004fe40003f62070 */
[----:B-1----:R-:W-:Y:S01]  /*0440*/  I2FP.F32.U32 R9, R4 ;  /* 0x0000000400097245 */ /* 0x002fe20000201000 */
[----:B------:R-:W-:Y:S01]  /*0450*/  VOTEU.ALL UP0, P0 ;  /* 0x00000000003f7886 */ /* 0x000fe20000000000 */
[----:B------:R-:W-:Y:S01]  /*0460*/  LOP3.LUT R7, R7, 0xfffffffc, RZ, 0xc0, !PT ;  /* 0xfffffffc07077812 */ /* 0x000fe200078ec0ff */
[----:B------:R-:W-:Y:S02]  /*0470*/  VOTEU.ALL UP1, P0 ;  /* 0x00000000003f7886 */ /* 0x000fe40000020000 */
[----:B------:R-:W-:Y:S01]  /*0480*/  FMUL R11, R9, UR4 ;  /* 0x00000004090b7c20 */ /* 0x000fe20008400000 */
[----:B------:R-:W-:Y:S01]  /*0490*/  IMAD.IADD R9, R3, 0x1, -R8 ;  /* 0x0000000103097824 */ /* 0x000fe200078e0a08 */
[----:B0-----:R-:W-:Y:S01]  /*04a0*/  I2FP.F32.U32 R8, UR8 ;  /* 0x0000000800087c45 */ /* 0x001fe20008201000 */
[----:B------:R-:W-:Y:S01]  /*04b0*/  IMAD.IADD R0, R0, 0x1, -R7 ;  /* 0x0000000100007824 */ /* 0x000fe200078e0a07 */
[----:B------:R-:W0:Y:S01]  /*04c0*/  @!UP0 S2UR UR7, SR_CgaCtaId ;  /* 0x00000000000789c3 */ /* 0x000e220000008800 */
[----:B------:R-:W-:Y:S01]  /*04d0*/  ULDC UR4, c[0x0][0x150] ;  /* 0x0000540000047ab9 */ /* 0x000fe20000000800 */
[----:B------:R-:W1:Y:S01]  /*04e0*/  F2I.U32.TRUNC.NTZ R11, R11 ;  /* 0x0000000b000b7305 */ /* 0x000e62000020f000 */
[----:B------:R-:W-:Y:S01]  /*04f0*/  FMUL R8, R8, UR4 ;  /* 0x0000000408087c20 */ /* 0x000fe20008400000 */
[----:B------:R-:W-:Y:S01]  /*0500*/  SHF.R.S32.HI R3, RZ, 0x1f, R2 ;  /* 0x0000001fff037819 */ /* 0x000fe20000011402 */
[----:B------:R-:W-:Y:S01]  /*0510*/  IMAD R9, R9, 0x4, R0 ;  /* 0x0000000409097824 */ /* 0x000fe200078e0200 */
[----:B------:R-:W-:Y:S01]  /*0520*/  UMOV UR4, 0x20 ;  /* 0x0000002000047882 */ /* 0x000fe20000000000 */
[----:B------:R-:W-:Y:S01]  /*0530*/  @!UP0 UMOV UR6, 0x400 ;  /* 0x0000040000068882 */ /* 0x000fe20000000000 */
[----:B------:R-:W2:Y:S01]  /*0540*/  LDC R7, c[0x0][0x148] ;  /* 0x00005200ff077b82 */ /* 0x000ea20000000800 */
[----:B------:R-:W-:Y:S01]  /*0550*/  LEA.HI R3, R3, R2, RZ, 0x2 ;  /* 0x0000000203037211 */ /* 0x000fe200078f10ff */
[----:B------:R-:W5:Y:S01]  /*0560*/  F2I.U32.TRUNC.NTZ R8, R8 ;  /* 0x0000000800087305 */ /* 0x000f62000020f000 */
[----:B------:R-:W-:Y:S01]  /*0570*/  IMAD.SHL.U32 R22, R9, 0x4, RZ ;  /* 0x0000000409167824 */ /* 0x000fe200078e00ff */
[----:B------:R-:W-:-:S04]  /*0580*/  @!UP0 UIADD3 UR4, -UR4, 0x100000, URZ ;  /* 0x0010000004048890 */ /* 0x000fc8000fffe13f */
[----:B------:R-:W-:Y:S02]  /*0590*/  @!UP0 USHF.L.U32 UR5, UR4, 0xb, URZ ;  /* 0x0000000b04058899 */ /* 0x000fe4000800063f */
[----:B------:R-:W-:Y:S01]  /*05a0*/  @!UP0 USHF.L.U32 UR4, UR4, 0x1, URZ ;  /* 0x0000000104048899 */ /* 0x000fe2000800063f */
[----:B------:R-:W-:Y:S02]  /*05b0*/  LOP3.LUT R3, R3, 0xfffffffc, RZ, 0xc0, !PT ;  /* 0xfffffffc03037812 */ /* 0x000fe400078ec0ff */
[----:B------:R-:W-:Y:S01]  /*05c0*/  LOP3.LUT R22, R9, 0xc, R22, 0x78, !PT ;  /* 0x0000000c09167812 */ /* 0x000fe200078e7816 */
[----:B-1----:R-:W-:Y:S02]  /*05d0*/  IMAD.MOV R21, RZ, RZ, -R11 ;  /* 0x000000ffff157224 */ /* 0x002fe400078e0a0b */
[----:B------:R-:W-:Y:S01]  /*05e0*/  IMAD.IADD R0, R2, 0x1, -R3 ;  /* 0x0000000102007824 */ /* 0x000fe200078e0a03 */
[----:B0-----:R-:W-:Y:S01]  /*05f0*/  @!UP0 ULEA UR6, UR7, UR6, 0x18 ;  /* 0x0000000607068291 */ /* 0x001fe2000f8ec03f */
[----:B-----5:R-:W-:-:S03]  /*0600*/  IMAD.MOV R3, RZ, RZ, -R8 ;  /* 0x000000ffff037224 */ /* 0x020fc600078e0a08 */
[----:B------:R-:W-:Y:S01]  /*0610*/  ISETP.NE.AND P1, PT, R0, 0x3, PT ;  /* 0x000000030000780c */ /* 0x000fe20003f25270 */
[----:B------:R-:W-:Y:S01]  /*0620*/  VOTEU.ALL UP0, P0 ;  /* 0x00000000003f7886 */ /* 0x000fe20000000000 */
[----:B------:R-:W-:Y:S01]  /*0630*/  ISETP.LT.U32.AND P0, PT, R22, 0x2, !P2 ;  /* 0x000000021600780c */ /* 0x000fe20005701070 */
[----:B---3--:R-:W-:Y:S01]  /*0640*/  IMAD R3, R10, R3, UR8 ;  /* 0x000000080a037e24 */ /* 0x008fe2000f8e0203 */
[----:B------:R-:W-:Y:S01]  /*0650*/  ISETP.EQ.OR P1, PT, R0, RZ, !P1 ;  /* 0x000000ff0000720c */ /* 0x000fe20004f22670 */
[----:B--2---:R-:W-:Y:S01]  /*0660*/  IMAD R9, R7, R21, R4 ;  /* 0x0000001507097224 */ /* 0x004fe200078e0204 */
[C---:B------:R-:W-:Y:S02]  /*0670*/  ISETP.NE.AND P2, PT, R5.reuse, RZ, PT ;  /* 0x000000ff0500720c */ /* 0x040fe40003f45270 */
[----:B------:R-:W-:Y:S01]  /*0680*/  ISETP.EQ.AND P1, PT, R5, RZ, P1 ;  /* 0x000000ff0500720c */ /* 0x000fe20000f22270 */
[----:B------:R-:W0:Y:S02]  /*0690*/  FENCE.VIEW.ASYNC.S ;  /* 0x00000000000073c6 */ /* 0x000e240000000000 */
[----:B0-----:R0:W1:Y:S01]  /*06a0*/  @!UP0 SYNCS.EXCH.64 URZ, [UR6+0x40], UR4 ;  /* 0x00004004063f85b2 */ /* 0x0010620008000100 */
[----:B------:R-:W-:-:S02]  /*06b0*/  ISETP.NE.AND P4, PT, R9, R22, PT ;  /* 0x000000160900720c */ /* 0x000fc40003f85270 */
[----:B------:R-:W-:Y:S02]  /*06c0*/  SEL R19, RZ, 0x1, !P1 ;  /* 0x00000001ff137807 */ /* 0x000fe40004800000 */
[----:B------:R-:W-:Y:S02]  /*06d0*/  ISETP.EQ.OR P4, PT, R3, RZ, !P4 ;  /* 0x000000ff0300720c */ /* 0x000fe40006782670 */
[----:B------:R-:W-:Y:S02]  /*06e0*/  SEL R19, R19, 0x2, P5 ;  /* 0x0000000213137807 */ /* 0x000fe40002800000 */
[----:B------:R-:W-:-:S04]  /*06f0*/  PLOP3.LUT P0, PT, P0, P4, PT, 0x80, 0x0 ;  /* 0x000000000000781c */ /* 0x000fc80000709070 */
[----:B------:R-:W-:Y:S01]  /*0700*/  P2R R58, PR, RZ, 0x1 ;  /* 0x00000001ff3a7803 */ /* 0x000fe20000000000 */
[----:B------:R0:W2:Y:S01]  /*0710*/  @!UP1 SYNCS.EXCH.64 URZ, [UR6+0x48], UR4 ;  /* 0x00004804063f95b2 */ /* 0x0000a20008000100 */
[----:B------:R-:W-:Y:S01]  /*0720*/  NOP ;  /* 0x0000000000007918 */ /* 0x000fe20000000000 */
[----:B------:R-:W-:Y:S06]  /*0730*/  @!P3 BRA `(.L_x_3) ;  /* 0x000000000008b947 */ /* 0x000fec0003800000 */
[----:B-12-4-:R-:W-:Y:S01]  /*0740*/  UCGABAR_ARV ;  /* 0x00000000000079c7 */ /* 0x016fe20008000000 */
[----:B------:R-:W-:Y:S05]  /*0750*/  BRA `(.L_x_4) ;  /* 0x0000000000047947 */ /* 0x000fea0003800000 */
.L_x_3:
[----:B-12-4-:R-:W-:Y:S01]  /*0760*/  NOP ;  /* 0x0000000000007918 */ /* 0x016fe20000000000 */
.L_x_4:
[----:B------:R-:W1:Y:S01]  /*0770*/  LDC R2, c[0x0][0x65c] ;  /* 0x00019700ff027b82 */ /* 0x000e620000000800 */
[----:B------:R-:W-:Y:S02]  /*0780*/  IMAD.U32 R8, RZ, RZ, UR8 ;  /* 0x00000008ff087e24 */ /* 0x000fe4000f8e00ff */
[----:B------:R-:W-:Y:S01]  /*0790*/  IMAD.MOV.U32 R9, RZ, RZ, RZ ;  /* 0x000000ffff097224 */ /* 0x000fe200078e00ff */
[----:B-1----:R-:W-:-:S04]  /*07a0*/  ISETP.NE.AND P1, PT, R2, 0x1, PT ;  /* 0x000000010200780c */ /* 0x002fc80003f25270 */
[----:B------:R-:W-:-:S09]  /*07b0*/  P2R R5, PR, RZ, 0x2 ;  /* 0x00000002ff057803 */ /* 0x000fd20000000000 */
[----:B------:R-:W1:Y:S01]  /*07c0*/  @P1 LDC R17, c[0x0][0x10] ;  /* 0x00000400ff111b82 */ /* 0x000e620000000800 */
[----:B------:R-:W-:Y:S02]  /*07d0*/  @P1 IMAD.MOV.U32 R5, RZ, RZ, RZ ;  /* 0x000000ffff051224 */ /* 0x000fe400078e00ff */
[----:B------:R-:W-:-:S05]  /*07e0*/  @P1 IMAD.MOV.U32 R13, RZ, RZ, RZ ;  /* 0x000000ffff0d1224 */ /* 0x000fca00078e00ff */
[----:B------:R-:W2:Y:S01]  /*07f0*/  @!P1 LDC R11, c[0x0][0xc] ;  /* 0x00000300ff0b9b82 */ /* 0x000ea20000000800 */
[----:B-1----:R-:W-:-:S04]  /*0800*/  @P1 IMAD.WIDE.U32 R16, R17, UR8, R4 ;  /* 0x0000000811101c25 */ /* 0x002fc8000f8e0004 */
[----:B------:R-:W-:Y:S02]  /*0810*/  @P1 IMAD.IADD R17, R17, 0x1, R13 ;  /* 0x0000000111111824 */ /* 0x000fe400078e020d */
[----:B--2---:R-:W-:-:S04]  /*0820*/  @!P1 IMAD.WIDE.U32 R8, R4, R11, R8 ;  /* 0x0000000b04089225 */ /* 0x004fc800078e0008 */
[----:B------:R-:W-:Y:S02]  /*0830*/  @!P1 IMAD.MOV.U32 R16, RZ, RZ, R8 ;  /* 0x000000ffff109224 */ /* 0x000fe400078e0008 */
[----:B------:R-:W-:Y:S01]  /*0840*/  @!P1 IMAD.MOV.U32 R17, RZ, RZ, R9 ;  /* 0x000000ffff119224 */ /* 0x000fe200078e0009 */
[----:B------:R-:W-:Y:S06]  /*0850*/  @!P3 BRA `(.L_x_5) ;  /* 0x00000000000cb947 */ /* 0x000fec0003800000 */
[----:B------:R-:W-:Y:S01]  /*0860*/  UCGABAR_WAIT ;  /* 0x0000000000007dc7 */ /* 0x000fe20008000000 */
[----:B------:R-:W-:Y:S01]  /*0870*/  CCTL.IVALL ;  /* 0x00000000ff00798f */ /* 0x000fe20002000000 */
[----:B------:R-:W-:Y:S05]  /*0880*/  BRA `(.L_x_6) ;  /* 0x0000000000047947 */ /* 0x000fea0003800000 */
.L_x_5:
[----:B------:R-:W-:Y:S06]  /*0890*/  BAR.SYNC.DEFER_BLOCKING 0x0 ;  /* 0x0000000000007b1d */ /* 0x000fec0000010000 */
.L_x_6:
[----:B------:R-:W-:Y:S05]  /*08a0*/  @!P2 BRA `(.L_x_7) ;  /* 0x000000400004a947 */ /* 0x000fea0003800000 */
[----:B------:R-:W-:-:S13]  /*08b0*/  ISETP.GT.U32.AND P0, PT, R6, 0x1, PT ;  /* 0x000000010600780c */ /* 0x000fda0003f04070 */
[----:B0-----:R-:W-:Y:S05]  /*08c0*/  @P0 EXIT ;  /* 0x000000000000094d */ /* 0x001fea0003800000 */
[----:B------:R-:W-:Y:S01]  /*08d0*/  ULDC.64 UR4, c[0x0][0x650] ;  /* 0x0001940000047ab9 */ /* 0x000fe20000000a00 */
[----:B------:R-:W-:Y:S01]  /*08e0*/  PRMT R0, RZ, 0x7610, R0 ;  /* 0x00007610ff007816 */ /* 0x000fe20000000000 */
[----:B------:R-:W-:Y:S01]  /*08f0*/  IMAD.MOV.U32 R60, RZ, RZ, -0x1 ;  /* 0xffffffffff3c7424 */ /* 0x000fe200078e00ff */
[----:B------:R-:W-:Y:S01]  /*0900*/  ISETP.GE.U32.AND P0, PT, R16, UR4, PT ;  /* 0x0000000410007c0c */ /* 0x000fe2000bf06070 */
[----:B------:R-:W-:Y:S02]  /*0910*/  IMAD.MOV.U32 R61, RZ, RZ, -0x1 ;  /* 0xffffffffff3d7424 */ /* 0x000fe400078e00ff */
[----:B------:R-:W-:Y:S01]  /*0920*/  IMAD.MOV.U32 R57, RZ, RZ, -0x1 ;  /* 0xffffffffff397424 */ /* 0x000fe200078e00ff */
[----:B------:R-:W-:-:S13]  /*0930*/  ISETP.GE.U32.AND.EX P0, PT, R17, UR5, PT, P0 ;  /* 0x0000000511007c0c */ /* 0x000fda000bf06100 */
[----:B------:R-:W-:Y:S05]  /*0940*/  @P0 BRA `(.L_x_8) ;  /* 0x0000000400280947 */ /* 0x000fea0003800000 */
[----:B------:R-:W0:Y:S01]  /*0950*/  LDC.64 R24, c[0x0][0x628] ;  /* 0x00018a00ff187b82 */ /* 0x000e220000000a00 */
[----:B------:R-:W-:Y:S02]  /*0960*/  IMAD.MOV.U32 R8, RZ, RZ, R16 ;  /* 0x000000ffff087224 */ /* 0x000fe400078e0010 */
[----:B------:R-:W-:-:S05]  /*0970*/  IMAD.MOV.U32 R9, RZ, RZ, R17 ;  /* 0x000000ffff097224 */ /* 0x000fca00078e0011 */
[----:B------:R-:W1:Y:S08]  /*0980*/  LDC R0, c[0x0][0x630] ;  /* 0x00018c00ff007b82 */ /* 0x000e700000000800 */
[----:B------:R-:W2:Y:S01]  /*0990*/  LDC.64 R26, c[0x0][0x620] ;  /* 0x00018800ff1a7b82 */ /* 0x000ea20000000a00 */
[----:B0-----:R-:W-:-:S04]  /*09a0*/  ISETP.NE.U32.AND P0, PT, R24, RZ, PT ;  /* 0x000000ff1800720c */ /* 0x001fc80003f05070 */
[----:B------:R-:W-:-:S13]  /*09b0*/  ISETP.NE.AND.EX P0, PT, R25, RZ, PT, P0 ;  /* 0x000000ff1900720c */ /* 0x000fda0003f05300 */
[----:B-12---:R-:W-:Y:S05]  /*09c0*/  @!P0 BRA `(.L_x_9) ;  /* 0x0000000000288947 */ /* 0x006fea0003800000 */
[----:B------:R-:W0:Y:S02]  /*09d0*/  LDC R13, c[0x0][0x634] ;  /* 0x00018d00ff0d7b82 */ /* 0x000e240000000800 */
[----:B0-----:R-:W-:-:S05]  /*09e0*/  IADD3 R13, P0, R16, R13, RZ ;  /* 0x0000000d100d7210 */ /* 0x001fca0007f1e0ff */
[----:B------:R-:W-:-:S04]  /*09f0*/  IMAD.X R15, RZ, RZ, R17, P0 ;  /* 0x000000ffff0f7224 */ /* 0x000fc800000e0611 */
[----:B------:R-:W-:-:S04]  /*0a00*/  IMAD.WIDE.U32 R8, R15, R24, RZ ;  /* 0x000000180f087225 */ /* 0x000fc800078e00ff */
[----:B------:R-:W-:-:S04]  /*0a10*/  IMAD.WIDE.U32 R10, P0, R13, R25, R8 ;  /* 0x000000190d0a7225 */ /* 0x000fc80007800008 */
[----:B------:R-:W-:-:S04]  /*0a20*/  IMAD.WIDE.U32 R8, R13, R24, RZ ;  /* 0x000000180d087225 */ /* 0x000fc800078e00ff */
[----:B------:R-:W-:Y:S01]  /*0a30*/  IMAD.X R13, RZ, RZ, RZ, P0 ;  /* 0x000000ffff0d7224 */ /* 0x000fe200000e06ff */
[----:B------:R-:W-:Y:S01]  /*0a40*/  IADD3 RZ, P0, R9, R10, RZ ;  /* 0x0000000a09ff7210 */ /* 0x000fe20007f1e0ff */
[----:B------:R-:W-:-:S04]  /*0a50*/  IMAD.MOV.U32 R12, RZ, RZ, R11 ;  /* 0x000000ffff0c7224 */ /* 0x000fc800078e000b */
[----:B------:R-:W-:-:S08]  /*0a60*/  IMAD.WIDE.U32.X R8, R15, R25, R12, P0 ;  /* 0x000000190f087225 */ /* 0x000fd000000e040c */
.L_x_9:
[----:B------:R-:W0:Y:S01]  /*0a70*/  LDC.64 R24, c[0x0][0x640] ;  /* 0x00019000ff187b82 */ /* 0x000e220000000a00 */
[-CC-:B------:R-:W-:Y:S01]  /*0a80*/  SHF.R.U64 R57, R8, R0.reuse, R9.reuse ;  /* 0x0000000008397219 */ /* 0x180fe20000001209 */
[----:B------:R-:W-:Y:S01]  /*0a90*/  IMAD R28, R7, R21, R4 ;  /* 0x00000015071c7224 */ /* 0x000fe200078e0204 */
[----:B------:R-:W-:Y:S01]  /*0aa0*/  SHF.R.U32.HI R0, RZ, R0, R9 ;  /* 0x00000000ff007219 */ /* 0x000fe20000011609 */
[----:B------:R-:W-:Y:S01]  /*0ab0*/  IMAD.MOV.U32 R21, RZ, RZ, 0x1 ;  /* 0x00000001ff157424 */ /* 0x000fe200078e00ff */
[----:B------:R-:W-:-:S03]  /*0ac0*/  IADD3 R5, P0, RZ, -R57, RZ ;  /* 0x80000039ff057210 */ /* 0x000fc60007f1e0ff */
[----:B------:R-:W1:Y:S02]  /*0ad0*/  LDC R6, c[0x0][0x618] ;  /* 0x00018600ff067b82 */ /* 0x000e640000000800 */
[----:B------:R-:W-:-:S04]  /*0ae0*/  IMAD.X R9, RZ, RZ, ~R0, P0 ;  /* 0x000000ffff097224 */ /* 0x000fc800000e0e00 */
[-C--:B------:R-:W-:Y:S02]  /*0af0*/  IMAD R0, R9, R26.reuse, RZ ;  /* 0x0000001a09007224 */ /* 0x080fe400078e02ff */
[----:B------:R-:W2:Y:S01]  /*0b00*/  LDC R11, c[0x0][0x608] ;  /* 0x00018200ff0b7b82 */ /* 0x000ea20000000800 */
[----:B------:R-:W-:-:S04]  /*0b10*/  IMAD.WIDE.U32 R8, R5, R26, R16 ;  /* 0x0000001a05087225 */ /* 0x000fc800078e0010 */
[----:B------:R-:W-:-:S03]  /*0b20*/  IMAD R5, R5, R27, R0 ;  /* 0x0000001b05057224 */ /* 0x000fc600078e0200 */
[----:B------:R-:W3:Y:S01]  /*0b30*/  LDC R12, c[0x0][0x658] ;  /* 0x00019600ff0c7b82 */ /* 0x000ee20000000800 */
[----:B0-----:R-:W-:Y:S01]  /*0b40*/  ISETP.NE.U32.AND P0, PT, R24, RZ, PT ;  /* 0x000000ff1800720c */ /* 0x001fe20003f05070 */
[----:B------:R-:W-:Y:S02]  /*0b50*/  IMAD.IADD R5, R9, 0x1, R5 ;  /* 0x0000000109057824 */ /* 0x000fe400078e0205 */
[----:B------:R-:W-:Y:S01]  /*0b60*/  IMAD.MOV.U32 R9, RZ, RZ, -0x1 ;  /* 0xffffffffff097424 */ /* 0x000fe200078e00ff */
[----:B------:R-:W-:-:S03]  /*0b70*/  ISETP.NE.AND.EX P0, PT, R25, RZ, PT, P0 ;  /* 0x000000ff1900720c */ /* 0x000fc60003f05300 */
[----:B------:R-:W0:Y:S01]  /*0b80*/  LDC R15, c[0x0][0x600] ;  /* 0x00018000ff0f7b82 */ /* 0x000e220000000800 */
[-CC-:B-1----:R-:W-:Y:S02]  /*0b90*/  SHF.R.U64 R13, R8, R6.reuse, R5.reuse ;  /* 0x00000006080d7219 */ /* 0x182fe40000001205 */
[----:B------:R-:W-:-:S05]  /*0ba0*/  SHF.R.U32.HI R0, RZ, R6, R5 ;  /* 0x00000006ff007219 */ /* 0x000fca0000011605 */
[----:B------:R-:W1:Y:S01]  /*0bb0*/  LDC R14, c[0x0][0x648] ;  /* 0x00019200ff0e7b82 */ /* 0x000e620000000800 */
[-CC-:B--2---:R-:W-:Y:S02]  /*0bc0*/  SHF.R.U64 R27, R13, R11.reuse, R0.reuse ;  /* 0x0000000b0d1b7219 */ /* 0x184fe40000001200 */
[----:B------:R-:W-:-:S05]  /*0bd0*/  SHF.R.U32.HI R5, RZ, R11, R0 ;  /* 0x0000000bff057219 */ /* 0x000fca0000011600 */
[----:B------:R-:W2:Y:S01]  /*0be0*/  LDC R20, c[0x0][0x638] ;  /* 0x00018e00ff147b82 */ /* 0x000ea20000000800 */
[-CC-:B---3--:R-:W-:Y:S02]  /*0bf0*/  SHF.R.U64 R26, R27, R12.reuse, R5.reuse ;  /* 0x0000000c1b1a7219 */ /* 0x188fe40000001205 */
[-C--:B------:R-:W-:Y:S02]  /*0c00*/  SHF.L.U32 R0, R9, R12.reuse, RZ ;  /* 0x0000000c09007219 */ /* 0x080fe400000006ff */
[----:B------:R-:W-:Y:S01]  /*0c10*/  SHF.R.U32.HI R5, RZ, R12, R5 ;  /* 0x0000000cff057219 */ /* 0x000fe20000011605 */
[----:B------:R-:W-:Y:S01]  /*0c20*/  IMAD.MOV.U32 R4, RZ, RZ, R26 ;  /* 0x000000ffff047224 */ /* 0x000fe200078e001a */
[----:B------:R-:W-:Y:S01]  /*0c30*/  LOP3.LUT R10, RZ, R0, RZ, 0x33, !PT ;  /* 0x00000000ff0a7212 */ /* 0x000fe200078e33ff */
[----:B------:R-:W3:Y:S01]  /*0c40*/  LDC R23, c[0x0][0x610] ;  /* 0x00018400ff177b82 */ /* 0x000ee20000000800 */
[----:B------:R-:W-:Y:S05]  /*0c50*/  @!P0 BRA `(.L_x_10) ;  /* 0x0000000000288947 */ /* 0x000fea0003800000 */
[----:B------:R-:W4:Y:S02]  /*0c60*/  LDC R9, c[0x0][0x64c] ;  /* 0x00019300ff097b82 */ /* 0x000f240000000800 */
[----:B----4-:R-:W-:-:S05]  /*0c70*/  IADD3 R9, P0, R26, R9, RZ ;  /* 0x000000091a097210 */ /* 0x010fca0007f1e0ff */
        /* <DEDUP_REMOVED lines=8> */
.L_x_10:
[----:B-1----:R-:W-:Y:S01]  /*0d00*/  SHF.R.U64 R4, R4, R14, R5 ;  /* 0x0000000e04047219 */ /* 0x002fe20000001205 */
[----:B0-----:R-:W-:Y:S01]  /*0d10*/  VIADD R6, R15, 0xffffffff ;  /* 0xffffffff0f067836 */ /* 0x001fe20000000000 */
[----:B------:R-:W-:Y:S02]  /*0d20*/  SHF.L.U32 R0, R21, R12, RZ ;  /* 0x0000000c15007219 */ /* 0x000fe400000006ff */
[----:B------:R-:W-:Y:S01]  /*0d30*/  LOP3.LUT R5, R27, R10, RZ, 0xc0, !PT ;  /* 0x0000000a1b057212 */ /* 0x000fe200078ec0ff */
[----:B------:R-:W-:Y:S01]  /*0d40*/  IMAD.MOV R7, RZ, RZ, -R4 ;  /* 0x000000ffff077224 */ /* 0x000fe200078e0a04 */
[----:B------:R-:W-:Y:S02]  /*0d50*/  SEL R3, R3, R28, !P1 ;  /* 0x0000001c03037207 */ /* 0x000fe40004800000 */
[----:B------:R-:W-:Y:S01]  /*0d60*/  LOP3.LUT R6, R13, R6, RZ, 0xc0, !PT ;  /* 0x000000060d067212 */ /* 0x000fe200078ec0ff */
[----:B------:R-:W-:Y:S02]  /*0d70*/  IMAD R4, R0, R4, R5 ;  /* 0x0000000400047224 */ /* 0x000fe400078e0205 */
[----:B--2---:R-:W-:-:S02]  /*0d80*/  IMAD R0, R7, R20, R26 ;  /* 0x0000001407007224 */ /* 0x004fc400078e021a */
[----:B---3--:R-:W-:Y:S02]  /*0d90*/  IMAD R3, R4, R23, R3 ;  /* 0x0000001704037224 */ /* 0x008fe400078e0203 */
[----:B------:R-:W-:Y:S02]  /*0da0*/  IMAD R60, R0, R15, R6 ;  /* 0x0000000f003c7224 */ /* 0x000fe400078e0206 */
[----:B------:R-:W-:-:S03]  /*0db0*/  IMAD.MOV.U32 R4, RZ, RZ, 0x1 ;  /* 0x00000001ff047424 */ /* 0x000fc600078e00ff */
[----:B------:R-:W-:Y:S02]  /*0dc0*/  SEL R61, R60, R3, !P1 ;  /* 0x000000033c3d7207 */ /* 0x000fe40004800000 */
[----:B------:R-:W-:Y:S02]  /*0dd0*/  PRMT R0, R4, 0x7610, R0 ;  /* 0x0000761004007816 */ /* 0x000fe40000000000 */
[----:B------:R-:W-:-:S07]  /*0de0*/  SEL R60, R3, R60, !P1 ;  /* 0x0000003c033c7207 */ /* 0x000fce0004800000 */
.L_x_8:
[----:B------:R-:W-:-:S08]  /*0df0*/  NOP ;  /* 0x0000000000007918 */ /* 0x000fd00000000000 */
[----:B------:R-:W0:Y:S02]  /*0e00*/  USETMAXREG.TRY_ALLOC.CTAPOOL UP0, 0xe8 ;  /* 0x000000e8000079c8 */ /* 0x000e240008000600 */
[----:B0-----:R-:W-:-:S13]  /*0e10*/  PLOP3.LUT P0, PT, PT, PT, UP0, 0x80, 0x0 ;  /* 0x000000000000781c */ /* 0x001fda0003f0f008 */
[----:B------:R-:W-:Y:S05]  /*0e20*/  @!P0 BRA `(.L_x_8) ;  /* 0xfffffffc00f08947 */ /* 0x000fea000383ffff */
[----:B------:R-:W-:Y:S01]  /*0e30*/  ULDC.64 UR4, c[0x0][0x598] ;  /* 0x0001660000047ab9 */ /* 0x000fe20000000a00 */
[----:B------:R-:W-:Y:S01]  /*0e40*/  ULDC.64 UR36, c[0x0][0x208] ;  /* 0x0000820000247ab9 */ /* 0x000fe20000000a00 */
[----:B------:R-:W-:-:S04]  /*0e50*/  ISETP.NE.U32.AND P0, PT, RZ, UR4, PT ;  /* 0x00000004ff007c0c */ /* 0x000fc8000bf05070 */
[----:B------:R-:W-:-:S13]  /*0e60*/  ISETP.NE.AND.EX P0, PT, RZ, UR5, PT, P0 ;  /* 0x00000005ff007c0c */ /* 0x000fda000bf05300 */
[----:B------:R-:W-:Y:S05]  /*0e70*/  @!P0 BRA `(.L_x_11) ;  /* 0x00000000001c8947 */ /* 0x000fea0003800000 */
[----:B------:R-:W0:Y:S02]  /*0e80*/  LDC.64 R4, c[0x0][0x598] ;  /* 0x00016600ff047b82 */ /* 0x000e240000000a00 */
[----:B0-----:R-:W2:Y:S02]  /*0e90*/  LDG.E.64 R4, desc[UR36][R4.64] ;  /* 0x0000002404047981 */ /* 0x001ea4000c1e1b00 */
[----:B--2---:R-:W-:-:S04]  /*0ea0*/  ISETP.NE.U32.AND P0, PT, R4, RZ, PT ;  /* 0x000000ff0400720c */ /* 0x004fc80003f05070 */
[----:B------:R-:W-:-:S13]  /*0eb0*/  ISETP.NE.AND.EX P0, PT, R5, RZ, PT, P0 ;  /* 0x000000ff0500720c */ /* 0x000fda0003f05300 */
[----:B------:R-:W-:Y:S05]  /*0ec0*/  @!P0 BRA `(.L_x_11) ;  /* 0x0000000000088947 */ /* 0x000fea0003800000 */
[----:B------:R0:W5:Y:S01]  /*0ed0*/  LD.E R23, desc[UR36][R4.64] ;  /* 0x0000002404177980 */ /* 0x000162000c101900 */
[----:B------:R-:W-:Y:S05]  /*0ee0*/  BRA `(.L_x_12) ;  /* 0x0000000000247947 */ /* 0x000fea0003800000 */
.L_x_11:
[----:B------:R-:W-:Y:S02]  /*0ef0*/  ULDC.64 UR4, c[0x0][0x588] ;  /* 0x0001620000047ab9 */ /* 0x000fe40000000a00 */
[----:B------:R-:W-:-:S04]  /*0f00*/  ISETP.NE.U32.AND P0, PT, RZ, UR4, PT ;  /* 0x00000004ff007c0c */ /* 0x000fc8000bf05070 */
[----:B------:R-:W-:-:S13]  /*0f10*/  ISETP.NE.AND.EX P0, PT, RZ, UR5, PT, P0 ;  /* 0x00000005ff007c0c */ /* 0x000fda000bf05300 */
[----:B------:R-:W-:Y:S05]  /*0f20*/  @!P0 BRA `(.L_x_13) ;  /* 0x00000000000c8947 */ /* 0x000fea0003800000 */
[----:B------:R-:W0:Y:S02]  /*0f30*/  LDC.64 R4, c[0x0][0x588] ;  /* 0x00016200ff047b82 */ /* 0x000e240000000a00 */
[----:B0-----:R1:W5:Y:S01]  /*0f40*/  LDG.E R23, desc[UR36][R4.64] ;  /* 0x0000002404177981 */ /* 0x001362000c1e1900 */
[----:B------:R-:W-:Y:S05]  /*0f50*/  BRA `(.L_x_12) ;  /* 0x0000000000087947 */ /* 0x000fea0003800000 */
.L_x_13:
[----:B------:R-:W-:Y:S02]  /*0f60*/  ULDC UR4, c[0x0][0x580] ;  /* 0x0001600000047ab9 */ /* 0x000fe40000000800 */
[----:B------:R-:W-:-:S07]  /*0f70*/  IMAD.U32 R23, RZ, RZ, UR4 ;  /* 0x00000004ff177e24 */ /* 0x000fce000f8e00ff */
.L_x_12:
[----:B------:R-:W-:Y:S02]  /*0f80*/  ULDC.64 UR4, c[0x0][0x5a0] ;  /* 0x0001680000047ab9 */ /* 0x000fe40000000a00 */
[----:B------:R-:W-:-:S04]  /*0f90*/  ISETP.NE.U32.AND P0, PT, RZ, UR4, PT ;  /* 0x00000004ff007c0c */ /* 0x000fc8000bf05070 */
[----:B------:R-:W-:-:S13]  /*0fa0*/  ISETP.NE.AND.EX P0, PT, RZ, UR5, PT, P0 ;  /* 0x00000005ff007c0c */ /* 0x000fda000bf05300 */
[----:B------:R-:W-:Y:S05]  /*0fb0*/  @!P0 BRA `(.L_x_14) ;  /* 0x00000000001c8947 */ /* 0x000fea0003800000 */
[----:B01----:R-:W0:Y:S02]  /*0fc0*/  LDC.64 R4, c[0x0][0x5a0] ;  /* 0x00016800ff047b82 */ /* 0x003e240000000a00 */
[----:B0-----:R-:W2:Y:S02]  /*0fd0*/  LDG.E.64 R4, desc[UR36][R4.64] ;  /* 0x0000002404047981 */ /* 0x001ea4000c1e1b00 */
[----:B--2---:R-:W-:-:S04]  /*0fe0*/  ISETP.NE.U32.AND P0, PT, R4, RZ, PT ;  /* 0x000000ff0400720c */ /* 0x004fc80003f05070 */
[----:B------:R-:W-:-:S13]  /*0ff0*/  ISETP.NE.AND.EX P0, PT, R5, RZ, PT, P0 ;  /* 0x000000ff0500720c */ /* 0x000fda0003f05300 */
[----:B------:R-:W-:Y:S05]  /*1000*/  @!P0 BRA `(.L_x_14) ;  /* 0x0000000000088947 */ /* 0x000fea0003800000 */
[----:B------:R0:W5:Y:S01]  /*1010*/  LD.E R56, desc[UR36][R4.64] ;  /* 0x0000002404387980 */ /* 0x000162000c101900 */
[----:B------:R-:W-:Y:S05]  /*1020*/  BRA `(.L_x_15) ;  /* 0x0000000000247947 */ /* 0x000fea0003800000 */
.L_x_14:
[----:B------:R-:W-:Y:S02]  /*1030*/  ULDC.64 UR4, c[0x0][0x590] ;  /* 0x0001640000047ab9 */ /* 0x000fe40000000a00 */
[----:B------:R-:W-:-:S04]  /*1040*/  ISETP.NE.U32.AND P0, PT, RZ, UR4, PT ;  /* 0x00000004ff007c0c */ /* 0x000fc8000bf05070 */
[----:B------:R-:W-:-:S13]  /*1050*/  ISETP.NE.AND.EX P0, PT, RZ, UR5, PT, P0 ;  /* 0x00000005ff007c0c */ /* 0x000fda000bf05300 */
[----:B------:R-:W-:Y:S05]  /*1060*/  @!P0 BRA `(.L_x_16) ;  /* 0x00000000000c8947 */ /* 0x000fea0003800000 */
[----:B01----:R-:W0:Y:S02]  /*1070*/  LDC.64 R4, c[0x0][0x590] ;  /* 0x00016400ff047b82 */ /* 0x003e240000000a00 */
[----:B0-----:R1:W5:Y:S01]  /*1080*/  LDG.E R56, desc[UR36][R4.64] ;  /* 0x0000002404387981 */ /* 0x001362000c1e1900 */
[----:B------:R-:W-:Y:S05]  /*1090*/  BRA `(.L_x_15) ;  /* 0x0000000000087947 */ /* 0x000fea0003800000 */
.L_x_16:
[----:B------:R-:W-:Y:S02]  /*10a0*/  ULDC UR4, c[0x0][0x584] ;  /* 0x0001610000047ab9 */ /* 0x000fe40000000800 */
[----:B------:R-:W-:-:S07]  /*10b0*/  IMAD.U32 R56, RZ, RZ, UR4 ;  /* 0x00000004ff387e24 */ /* 0x000fce000f8e00ff */
.L_x_15:
[----:B------:R-:W-:-:S13]  /*10c0*/  LOP3.LUT P0, RZ, R0, 0xff, RZ, 0xc0, !PT ;  /* 0x000000ff00ff7812 */ /* 0x000fda000780c0ff */
[----:B------:R-:W-:Y:S05]  /*10d0*/  @!P0 EXIT ;  /* 0x000000000000894d */ /* 0x000fea0003800000 */
[----:B------:R-:W-:Y:S01]  /*10e0*/  ULDC UR4, c[0x0][0x28c] ;  /* 0x0000a30000047ab9 */ /* 0x000fe20000000800 */
[----:B------:R-:W-:Y:S01]  /*10f0*/  LOP3.LUT R59, R19, 0x1, RZ, 0xfc, !PT ;  /* 0x00000001133b7812 */ /* 0x000fe200078efcff */
[----:B------:R-:W-:Y:S01]  /*1100*/  UIADD3 UR4, UR4, 0x3f, URZ ;  /* 0x0000003f04047890 */ /* 0x000fe2000fffe03f */
[----:B------:R-:W-:Y:S01]  /*1110*/  UMOV UR38, URZ ;  /* 0x0000003f00267c82 */ /* 0x000fe20008000000 */
[----:B------:R-:W-:Y:S02]  /*1120*/  UMOV UR39, URZ ;  /* 0x0000003f00277c82 */ /* 0x000fe40008000000 */
[----:B------:R-:W-:-:S04]  /*1130*/  USHF.R.S32.HI UR5, URZ, 0x1f, UR4 ;  /* 0x0000001f3f057899 */ /* 0x000fc80008011404 */
[----:B------:R-:W-:-:S04]  /*1140*/  ULEA.HI UR5, UR5, UR4, URZ, 0x6 ;  /* 0x0000000405057291 */ /* 0x000fc8000f8f303f */
[----:B------:R-:W-:-:S12]  /*1150*/  USHF.R.S32.HI UR40, URZ, 0x6, UR5 ;  /* 0x000000063f287899 */ /* 0x000fd80008011405 */
.L_x_100:
[----:B------:R-:W-:Y:S01]  /*1160*/  LOP3.LUT R0, R18, 0x80, RZ, 0xc0, !PT ;  /* 0x0000008012007812 */ /* 0x000fe200078ec0ff */
[----:B--2---:R-:W2:Y:S01]  /*1170*/  S2UR UR7, SR_CgaCtaId ;  /* 0x00000000000779c3 */ /* 0x004ea20000008800 */
[----:B------:R-:W-:Y:S02]  /*1180*/  UMOV UR6, 0x400 ;  /* 0x0000040000067882 */ /* 0x000fe40000000000 */
[----:B------:R-:W-:-:S06]  /*1190*/  SHF.R.U32.HI R0, RZ, 0x7, R0 ;  /* 0x00000007ff007819 */ /* 0x000fcc0000011600 */
[----:B---3--:R-:W3:Y:S01]  /*11a0*/  SHFL.IDX PT, R0, R0, RZ, 0x1f ;  /* 0x00001fff00007589 */ /* 0x008ee200000e0000 */
[----:B--2---:R-:W-:Y:S01]  /*11b0*/  ULEA UR6, UR7, UR6, 0x18 ;  /* 0x0000000607067291 */ /* 0x004fe2000f8ec03f */
[----:B---3--:R-:W-:-:S13]  /*11c0*/  R2UR UR4, R0 ;  /* 0x00000000000472ca */ /* 0x008fda00000e0000 */
[----:B------:R-:W-:-:S04]  /*11d0*/  ULEA.HI UR5, UR4, UR4, URZ, 0x1 ;  /* 0x0000000404057291 */ /* 0x000fc8000f8f083f */
[----:B------:R-:W-:-:S04]  /*11e0*/  ULOP3.LUT UR5, UR5, 0x7fffe, URZ, 0xc0, !UPT ;  /* 0x0007fffe05057892 */ /* 0x000fc8000f8ec03f */
[----:B------:R-:W-:-:S03]  /*11f0*/  UIADD3 UR5, UR4, -UR5, URZ ;  /* 0x8000000504057290 */ /* 0x000fc6000fffe03f */
[----:B------:R-:W-:Y:S01]  /*1200*/  ULDC UR4, c[0x0][0x28c] ;  /* 0x0000a30000047ab9 */ /* 0x000fe20000000800 */
[----:B------:R-:W-:Y:S01]  /*1210*/  ULEA UR5, UR5, UR6, 0xd ;  /* 0x0000000605057291 */ /* 0x000fe2000f8e683f */
[----:B------:R-:W-:-:S03]  /*1220*/  ISETP.LT.AND P0, PT, RZ, UR4, PT ;  /* 0x00000004ff007c0c */ /* 0x000fc6000bf01270 */
[----:B------:R-:W-:-:S04]  /*1230*/  UIADD3 UR5, UR5, 0x100, URZ ;  /* 0x0000010005057890 */ /* 0x000fc8000fffe03f */
[----:B------:R-:W-:-:S04]  /*1240*/  USHF.R.U32.HI UR5, URZ, 0x4, UR5 ;  /* 0x000000043f057899 */ /* 0x000fc80008011605 */
[----:B------:R-:W-:Y:S02]  /*1250*/  ULOP3.LUT UR41, UR5, 0x3fff, URZ, 0xc0, !UPT ;  /* 0x00003fff05297892 */ /* 0x000fe4000f8ec03f */
[----:B-1--45:R-:W-:Y:S10]  /*1260*/  @P0 BRA `(.L_x_17) ;  /* 0x0000000000400947 */ /* 0x032ff40003800000 */
[----:B------:R-:W-:Y:S01]  /*1270*/  MOV R0, 0x0 ;  /* 0x0000000000007802 */ /* 0x000fe20000000f00 */
[----:B------:R-:W-:Y:S01]  /*1280*/  ULDC.64 UR4, c[0x4][0x68] ;  /* 0x01001a0000047ab9 */ /* 0x000fe20000000a00 */
[----:B------:R-:W-:Y:S01]  /*1290*/  ULDC.64 UR6, c[0x4][0x8] ;  /* 0x0100020000067ab9 */ /* 0x000fe20000000a00 */
[----:B01----:R-:W-:Y:S01]  /*12a0*/  IMAD.U32 R4, RZ, RZ, UR4 ;  /* 0x00000004ff047e24 */ /* 0x003fe2000f8e00ff */
[----:B------:R0:W1:Y:S01]  /*12b0*/  LDC.64 R14, c[0x4][R0] ;  /* 0x01000000000e7b82 */ /* 0x0000620000000a00 */
[----:B------:R-:W-:Y:S01]  /*12c0*/  IMAD.U32 R5, RZ, RZ, UR5 ;  /* 0x00000005ff057e24 */ /* 0x000fe2000f8e00ff */
[----:B------:R-:W-:Y:S01]  /*12d0*/  ULDC.64 UR4, c[0x4][0x70] ;  /* 0x01001c0000047ab9 */ /* 0x000fe20000000a00 */
[----:B------:R-:W-:Y:S02]  /*12e0*/  IMAD.U32 R10, RZ, RZ, UR6 ;  /* 0x00000006ff0a7e24 */ /* 0x000fe4000f8e00ff */
[----:B------:R-:W-:Y:S02]  /*12f0*/  IMAD.U32 R6, RZ, RZ, UR4 ;  /* 0x00000004ff067e24 */ /* 0x000fe4000f8e00ff */
[----:B------:R-:W-:-:S02]  /*1300*/  IMAD.U32 R7, RZ, RZ, UR5 ;  /* 0x00000005ff077e24 */ /* 0x000fc4000f8e00ff */
[----:B------:R-:W-:Y:S02]  /*1310*/  IMAD.U32 R11, RZ, RZ, UR7 ;  /* 0x00000007ff0b7e24 */ /* 0x000fe4000f8e00ff */
[----:B------:R-:W-:Y:S02]  /*1320*/  IMAD.MOV.U32 R8, RZ, RZ, 0x1e1 ;  /* 0x000001e1ff087424 */ /* 0x000fe400078e00ff */
[----:B------:R-:W-:Y:S02]  /*1330*/  IMAD.MOV.U32 R12, RZ, RZ, 0x1 ;  /* 0x00000001ff0c7424 */ /* 0x000fe400078e00ff */
[----:B0-----:R-:W-:-:S07]  /*1340*/  IMAD.MOV.U32 R13, RZ, RZ, RZ ;  /* 0x000000ffff0d7224 */ /* 0x001fce00078e00ff */
[----:B------:R-:W-:-:S07]  /*1350*/  LEPC R20, `(.L_x_17) ;  /* 0x000000001014794e */ /* 0x000fce0000000000 */
[----:B-1---5:R-:W-:Y:S05]  /*1360*/  CALL.ABS.NOINC R14 ;  /* 0x000000000e007343 */ /* 0x022fea0003c00000 */
.L_x_17:
[----:B------:R-:W-:-:S13]  /*1370*/  ISETP.NE.AND P0, PT, R59, 0x3, PT ;  /* 0x000000033b00780c */ /* 0x000fda0003f05270 */
[----:B------:R-:W-:Y:S05]  /*1380*/  @!P0 BRA `(.L_x_18) ;  /* 0x0000000000048947 */ /* 0x000fea0003800000 */
[----:B------:R-:W-:Y:S01]  /*1390*/  BPT.TRAP 0x1 ;  /* 0x000000040000795c */ /* 0x000fe20000300000 */
.L_x_18:
[----:B------:R-:W2:Y:S01]  /*13a0*/  S2UR UR5, SR_CgaCtaId ;  /* 0x00000000000579c3 */ /* 0x000ea20000008800 */
[----:B------:R-:W-:Y:S01]  /*13b0*/  UMOV UR4, 0x400 ;  /* 0x0000040000047882 */ /* 0x000fe20000000000 */
[----:B------:R-:W-:Y:S02]  /*13c0*/  IMAD.U32 R0, RZ, RZ, UR38 ;  /* 0x00000026ff007e24 */ /* 0x000fe4000f8e00ff */
[----:B------:R-:W-:-:S03]  /*13d0*/  IMAD.U32 R3, RZ, RZ, UR39 ;  /* 0x00000027ff037e24 */ /* 0x000fc6000f8e00ff */
[----:B------:R-:W-:Y:S01]  /*13e0*/  SHF.L.U32 R0, R0, 0x1f, RZ ;  /* 0x0000001f00007819 */ /* 0x000fe200000006ff */
[----:B--2---:R-:W-:-:S06]  /*13f0*/  ULEA UR4, UR5, UR4, 0x18 ;  /* 0x0000000405047291 */ /* 0x004fcc000f8ec03f */
[----:B------:R-:W-:-:S04]  /*1400*/  IMAD.U32 R6, RZ, RZ, UR4 ;  /* 0x00000004ff067e24 */ /* 0x000fc8000f8e00ff */
[----:B------:R-:W-:-:S04]  /*1410*/  IMAD R3, R3, 0x8, R6 ;  /* 0x0000000803037824 */ /* 0x000fc800078e0206 */
[----:B------:R2:W3:Y:S01]  /*1420*/  SYNCS.PHASECHK.TRANS64.TRYWAIT P1, [R3+URZ], R0 ;  /* 0x00000000030075a7 */ /* 0x0004e2000802017f */
[----:B------:R-:W-:Y:S05]  /*1430*/  @!P0 BRA `(.L_x_19) ;  /* 0x0000000000048947 */ /* 0x000fea0003800000 */
[----:B------:R-:W-:Y:S01]  /*1440*/  BPT.TRAP 0x1 ;  /* 0x000000040000795c */ /* 0x000fe20000300000 */
.L_x_19:
[----:B---3--:R-:W-:Y:S05]  /*1450*/  @P1 BRA `(.L_x_20) ;  /* 0x0000000000081947 */ /* 0x008fea0003800000 */
[----:B------:R-:W3:Y:S02]  /*1460*/  SYNCS.PHASECHK.TRANS64.TRYWAIT P1, [R3+URZ], R0 ;  /* 0x00000000030075a7 */ /* 0x000ee4000802017f */
[----:B---3--:R-:W-:Y:S05]  /*1470*/  @!P1 BRA `(.L_x_21) ;  /* 0x00000048004c9947 */ /* 0x008fea0003800000 */
.L_x_20:
[----:B------:R-:W-:-:S04]  /*1480*/  UISETP.LT.AND UP0, UPT, UR40, 0x1, UPT ;  /* 0x000000012800788c */ /* 0x000fc8000bf01270 */
[----:B------:R-:W-:-:S06]  /*1490*/  USEL UR4, UR40, 0x1, UP0 ;  /* 0x0000000128047887 */ /* 0x000fcc0008000000 */
[----:B--23--:R-:W-:Y:S01]  /*14a0*/  IMAD.U32 R0, RZ, RZ, UR4 ;  /* 0x00000004ff007e24 */ /* 0x00cfe2000f8e00ff */
[----:B------:R-:W-:Y:S05]  /*14b0*/  WARPSYNC.ALL ;  /* 0x0000000000007948 */ /* 0x000fea0003800000 */
[----:B------:R-:W-:-:S04]  /*14c0*/  IADD3 R0, -R0, UR40, RZ ;  /* 0x0000002800007c10 */ /* 0x000fc8000fffe1ff */
[----:B------:R-:W-:Y:S02]  /*14d0*/  ISETP.GE.AND P1, PT, R0, 0x1, PT ;  /* 0x000000010000780c */ /* 0x000fe40003f26270 */
[----:B------:R-:W-:Y:S01]  /*14e0*/  R2UR UR4, R6 ;  /* 0x00000000060472ca */ /* 0x000fe200000e0000 */
[----:B------:R-:W-:Y:S01]  /*14f0*/  WARPGROUP.ARRIVE ;  /* 0x00000000000079c5 */ /* 0x000fe20000000000 */
[----:B------:R-:W-:Y:S01]  /*1500*/  UMOV UR9, 0x40000040 ;  /* 0x4000004000097882 */ /* 0x000fe20000000000 */
[----:B------:R-:W-:-:S10]  /*1510*/  UMOV UR11, 0x40000040 ;  /* 0x40000040000b7882 */ /* 0x000fd40000000000 */
[----:B------:R-:W-:-:S04]  /*1520*/  UIADD3 UR4, UR4, 0xc100, URZ ;  /* 0x0000c10004047890 */ /* 0x000fc8000fffe03f */
[----:B------:R-:W-:-:S04]  /*1530*/  USHF.R.U32.HI UR4, URZ, 0x4, UR4 ;  /* 0x000000043f047899 */ /* 0x000fc80008011604 */
[----:B------:R-:W-:Y:S02]  /*1540*/  ULOP3.LUT UR5, UR4, 0x3fff, URZ, 0xc0, !UPT ;  /* 0x00003fff04057892 */ /* 0x000fe4000f8ec03f */
[----:B------:R-:W-:Y:S02]  /*1550*/  ULOP3.LUT UR4, UR41, 0x10000, URZ, 0xfc, !UPT ;  /* 0x0001000029047892 */ /* 0x000fe4000f8efc3f */
[----:B------:R-:W-:Y:S02]  /*1560*/  ULOP3.LUT UR5, UR5, 0x10000, URZ, 0xfc, !UPT ;  /* 0x0001000005057892 */ /* 0x000fe4000f8efc3f */
[----:B------:R-:W-:Y:S02]  /*1570*/  ULEA UR6, UR39, UR4, 0xa ;  /* 0x0000000427067291 */ /* 0x000fe4000f8e503f */
[----:B------:R-:W-:-:S05]  /*1580*/  ULEA UR7, UR39, UR5, 0x9 ;  /* 0x0000000527077291 */ /* 0x000fca000f8e483f */
[----:B------:R-:W-:Y:S02]  /*1590*/  UMOV UR8, UR6 ;  /* 0x0000000600087c82 */ /* 0x000fe40008000000 */
[----:B------:R-:W-:Y:S02]  /*15a0*/  UMOV UR10, UR7 ;  /* 0x00000007000a7c82 */ /* 0x000fe40008000000 */
[----:B------:R-:W-:Y:S01]  /*15b0*/  HGMMA.64x64x16.F32 R24, gdesc[UR8], RZ, !UPT, gsb0 ;  /* 0x00e00000081879f0 */ /* 0x000fe2000c0008ff */
[----:B------:R-:W-:Y:S02]  /*15c0*/  UIADD3 UR8, UR6, 0x2, URZ ;  /* 0x0000000206087890 */ /* 0x000fe4000fffe03f */
[----:B------:R-:W-:Y:S01]  /*15d0*/  UIADD3 UR10, UR7, 0x2, URZ ;  /* 0x00000002070a7890 */ /* 0x000fe2000fffe03f */
[----:B------:R-:W-:Y:S01]  /*15e0*/  UMOV UR9, 0x40000040 ;  /* 0x4000004000097882 */ /* 0x000fe20000000000 */
[----:B------:R-:W-:Y:S01]  /*15f0*/  UMOV UR11, 0x40000040 ;  /* 0x40000040000b7882 */ /* 0x000fe20000000000 */
[----:B------:R-:W-:-:S02]  /*1600*/  WARPGROUP.DEPBAR.LE gsb0, 0x0 ;  /* 0x00008000000079c5 */ /* 0x000fc40000010000 */
[----:B------:R-:W-:-:S06]  /*1610*/  WARPGROUP.ARRIVE ;  /* 0x00000000000079c5 */ /* 0x000fcc0000000000 */
[----:B------:R-:W-:Y:S01]  /*1620*/  HGMMA.64x64x16.F32 R24, gdesc[UR8], R24, gsb0 ;  /* 0x00e00000081879f0 */ /* 0x000fe20008000818 */
[----:B------:R-:W-:Y:S02]  /*1630*/  UIADD3 UR8, UR6, 0x4, URZ ;  /* 0x0000000406087890 */ /* 0x000fe4000fffe03f */
[----:B------:R-:W-:Y:S01]  /*1640*/  UIADD3 UR10, UR7, 0x4, URZ ;  /* 0x00000004070a7890 */ /* 0x000fe2000fffe03f */
[----:B------:R-:W-:Y:S01]  /*1650*/  UMOV UR9, 0x40000040 ;  /* 0x4000004000097882 */ /* 0x000fe20000000000 */
[----:B------:R-:W-:Y:S01]  /*1660*/  UMOV UR11, 0x40000040 ;  /* 0x40000040000b7882 */ /* 0x000fe20000000000 */
[----:B------:R-:W-:Y:S02]  /*1670*/  WARPGROUP.DEPBAR.LE gsb0, 0x0 ;  /* 0x00008000000079c5 */ /* 0x000fe40000010000 */
        /* <DEDUP_REMOVED lines=8> */
[----:B------:R-:W-:Y:S03]  /*1700*/  HGMMA.64x64x16.F32 R24, gdesc[UR8], R24, gsb0 ;  /* 0x00e00000081879f0 */ /* 0x000fe60008000818 */
[----:B------:R-:W-:Y:S02]  /*1710*/  WARPGROUP.DEPBAR.LE gsb0, 0x0 ;  /* 0x00008000000079c5 */ /* 0x000fe40000010000 */
[----:B------:R-:W-:Y:S05]  /*1720*/  @!P1 BRA `(.L_x_22) ;  /* 0x0000000400249947 */ /* 0x000fea0003800000 */
[----:B------:R-:W-:Y:S02]  /*1730*/  UIADD3 UR6, UR39, 0x1, URZ ;  /* 0x0000000127067890 */ /* 0x000fe4000fffe03f */
[----:B------:R-:W-:Y:S02]  /*1740*/  IMAD.U32 R3, RZ, RZ, UR39 ;  /* 0x00000027ff037e24 */ /* 0x000fe4000f8e00ff */
[----:B------:R-:W-:-:S04]  /*1750*/  UISETP.NE.AND UP0, UPT, UR6, 0x3, UPT ;  /* 0x000000030600788c */ /* 0x000fc8000bf05270 */
[----:B------:R-:W-:Y:S02]  /*1760*/  USEL UR7, URZ, 0x1, UP0 ;  /* 0x000000013f077887 */ /* 0x000fe40008000000 */
[----:B------:R-:W-:Y:S02]  /*1770*/  USEL UR6, UR6, URZ, UP0 ;  /* 0x0000003f06067287 */ /* 0x000fe40008000000 */
[----:B------:R-:W-:-:S06]  /*1780*/  ULOP3.LUT UR7, UR38, UR7, URZ, 0x3c, !UPT ;  /* 0x0000000726077292 */ /* 0x000fcc000f8e3c3f */
[----:B------:R-:W-:-:S07]  /*1790*/  IMAD.U32 R7, RZ, RZ, UR7 ;  /* 0x00000007ff077e24 */ /* 0x000fce000f8e00ff */
.L_x_29:
[----:B------:R-:W-:Y:S05]  /*17a0*/  @!P0 BRA `(.L_x_23) ;  /* 0x0000000000048947 */ /* 0x000fea0003800000 */
[----:B------:R-:W-:Y:S01]  /*17b0*/  BPT.TRAP 0x1 ;  /* 0x000000040000795c */ /* 0x000fe20000300000 */
.L_x_23:
[----:B------:R-:W2:Y:S01]  /*17c0*/  S2UR UR8, SR_CgaCtaId ;  /* 0x00000000000879c3 */ /* 0x000ea20000008800 */
[----:B------:R-:W-:Y:S01]  /*17d0*/  UMOV UR7, 0x400 ;  /* 0x0000040000077882 */ /* 0x000fe20000000000 */
[----:B01----:R-:W-:Y:S01]  /*17e0*/  IMAD.U32 R5, RZ, RZ, UR6 ;  /* 0x00000006ff057e24 */ /* 0x003fe2000f8e00ff */
[----:B------:R-:W-:Y:S01]  /*17f0*/  SHF.L.U32 R4, R7, 0x1f, RZ ;  /* 0x0000001f07047819 */ /* 0x000fe200000006ff */
[----:B--2---:R-:W-:-:S06]  /*1800*/  ULEA UR7, UR8, UR7, 0x18 ;  /* 0x0000000708077291 */ /* 0x004fcc000f8ec03f */
[----:B------:R-:W-:-:S04]  /*1810*/  IMAD.U32 R6, RZ, RZ, UR7 ;  /* 0x00000007ff067e24 */ /* 0x000fc8000f8e00ff */
[----:B------:R-:W-:-:S04]  /*1820*/  IMAD R5, R5, 0x8, R6 ;  /* 0x0000000805057824 */ /* 0x000fc800078e0206 */
[----:B------:R0:W1:Y:S01]  /*1830*/  SYNCS.PHASECHK.TRANS64.TRYWAIT P1, [R5+URZ], R4 ;  /* 0x00000004050075a7 */ /* 0x000062000802017f */
[----:B------:R-:W-:Y:S05]  /*1840*/  @!P0 BRA `(.L_x_24) ;  /* 0x0000000000048947 */ /* 0x000fea0003800000 */
[----:B------:R-:W-:Y:S01]  /*1850*/  BPT.TRAP 0x1 ;  /* 0x000000040000795c */ /* 0x000fe20000300000 */
.L_x_24:
[----:B-1----:R-:W-:Y:S05]  /*1860*/  @P1 BRA `(.L_x_25) ;  /* 0x0000000000081947 */ /* 0x002fea0003800000 */
[----:B------:R-:W1:Y:S02]  /*1870*/  SYNCS.PHASECHK.TRANS64.TRYWAIT P1, [R5+URZ], R4 ;  /* 0x00000004050075a7 */ /* 0x000e64000802017f */
[----:B-1----:R-:W-:Y:S05]  /*1880*/  @!P1 BRA `(.L_x_26) ;  /* 0x00000044005c9947 */ /* 0x002fea0003800000 */
.L_x_25:
[----:B------:R-:W-:Y:S01]  /*1890*/  ULEA UR7, UR6, UR4, 0xa ;  /* 0x0000000406077291 */ /* 0x000fe2000f8e503f */
[----:B------:R-:W-:Y:S01]  /*18a0*/  WARPGROUP.ARRIVE ;  /* 0x00000000000079c5 */ /* 0x000fe20000000000 */
[----:B------:R-:W-:Y:S01]  /*18b0*/  ULEA UR12, UR6, UR5, 0x9 ;  /* 0x00000005060c7291 */ /* 0x000fe2000f8e483f */
[----:B------:R-:W-:Y:S01]  /*18c0*/  UMOV UR9, 0x40000040 ;  /* 0x4000004000097882 */ /* 0x000fe20000000000 */
[----:B------:R-:W-:-:S03]  /*18d0*/  UMOV UR11, 0x40000040 ;  /* 0x40000040000b7882 */ /* 0x000fc60000000000 */
[----:B------:R-:W-:Y:S02]  /*18e0*/  UMOV UR8, UR7 ;  /* 0x0000000700087c82 */ /* 0x000fe40008000000 */
[----:B------:R-:W-:Y:S02]  /*18f0*/  UMOV UR10, UR12 ;  /* 0x0000000c000a7c82 */ /* 0x000fe40008000000 */
[----:B------:R-:W-:Y:S01]  /*1900*/  HGMMA.64x64x16.F32 R24, gdesc[UR8], R24, gsb0 ;  /* 0x00e00000081879f0 */ /* 0x000fe20008000818 */
        /* <DEDUP_REMOVED lines=23> */
[----:B------:R-:W-:Y:S01]  /*1a80*/  BPT.TRAP 0x1 ;  /* 0x000000040000795c */ /* 0x000fe20000300000 */
.L_x_27:
[----:B------:R-:W-:-:S13]  /*1a90*/  ISETP.NE.AND P1, PT, R58, RZ, PT ;  /* 0x000000ff3a00720c */ /* 0x000fda0003f25270 */
[----:B01----:R-:W-:-:S04]  /*1aa0*/  @P1 IMAD R4, R3, 0x8, R6 ;  /* 0x0000000803041824 */ /* 0x003fc800078e0206 */
[----:B------:R-:W-:-:S05]  /*1ab0*/  @P1 VIADD R5, R4, 0x18 ;  /* 0x0000001804051836 */ /* 0x000fca0000000000 */
[----:B------:R-:W-:-:S04]  /*1ac0*/  @P1 PRMT R5, R22, 0x654, R5 ;  /* 0x0000065416051816 */ /* 0x000fc80000000005 */
[----:B------:R0:W-:Y:S01]  /*1ad0*/  @P1 SYNCS.ARRIVE.TRANS64.RED.A1T0 RZ, [R5+URZ], RZ ;  /* 0x000000ff05ff19a7 */ /* 0x0001e2000810043f */
[----:B------:R-:W-:-:S13]  /*1ae0*/  ISETP.GT.U32.AND P1, PT, R19, 0x1, PT ;  /* 0x000000011300780c */ /* 0x000fda0003f24070 */
[----:B0-----:R-:W-:Y:S05]  /*1af0*/  @P1 BRA `(.L_x_28) ;  /* 0x0000000000041947 */ /* 0x001fea0003800000 */
[----:B------:R-:W-:Y:S01]  /*1b00*/  BPT.TRAP 0x1 ;  /* 0x000000040000795c */ /* 0x000fe20000300000 */
.L_x_28:
[----:B------:R-:W-:Y:S01]  /*1b10*/  UIADD3 UR6, UR6, 0x1, URZ ;  /* 0x0000000106067890 */ /* 0x000fe2000fffe03f */
[C---:B------:R-:W-:Y:S01]  /*1b20*/  ISETP.GT.AND P2, PT, R0.reuse, 0x1, PT ;  /* 0x000000010000780c */ /* 0x040fe20003f44270 */
[----:B------:R-:W-:Y:S02]  /*1b30*/  VIADD R3, R3, 0x1 ;  /* 0x0000000103037836 */ /* 0x000fe40000000000 */
[----:B------:R-:W-:Y:S01]  /*1b40*/  UISETP.NE.AND UP0, UPT, UR6, 0x3, UPT ;  /* 0x000000030600788c */ /* 0x000fe2000bf05270 */
[----:B------:R-:W-:Y:S02]  /*1b50*/  VIADD R0, R0, 0xffffffff ;  /* 0xffffffff00007836 */ /* 0x000fe40000000000 */
[C---:B------:R-:W-:Y:S01]  /*1b60*/  ISETP.NE.AND P1, PT, R3.reuse, 0x3, PT ;  /* 0x000000030300780c */ /* 0x040fe20003f25270 */
[----:B------:R-:W-:Y:S02]  /*1b70*/  USEL UR7, URZ, 0x1, UP0 ;  /* 0x000000013f077887 */ /* 0x000fe40008000000 */
[----:B------:R-:W-:Y:S01]  /*1b80*/  USEL UR6, UR6, URZ, UP0 ;  /* 0x0000003f06067287 */ /* 0x000fe20008000000 */
[----:B------:R-:W-:-:S03]  /*1b90*/  SEL R3, R3, RZ, P1 ;  /* 0x000000ff03037207 */ /* 0x000fc60000800000 */
[----:B------:R-:W-:Y:S01]  /*1ba0*/  LOP3.LUT R7, R7, UR7, RZ, 0x3c, !PT ;  /* 0x0000000707077c12 */ /* 0x000fe2000f8e3cff */
[----:B------:R-:W-:Y:S07]  /*1bb0*/  @P2 BRA `(.L_x_29) ;  /* 0xfffffff800f82947 */ /* 0x000fee000383ffff */
.L_x_22:
[----:B------:R-:W2:Y:S02]  /*1bc0*/  LDC R0, c[0x0][0x28c] ;  /* 0x0000a300ff007b82 */ /* 0x000ea40000000800 */
[----:B--2---:R-:W-:-:S13]  /*1bd0*/  ISETP.GE.AND P1, PT, R0, 0x1, PT ;  /* 0x000000010000780c */ /* 0x004fda0003f26270 */
[----:B------:R-:W-:Y:S05]  /*1be0*/  @!P1 BRA `(.L_x_30) ;  /* 0x0000000000509947 */ /* 0x000fea0003800000 */
[----:B------:R-:W-:Y:S05]  /*1bf0*/  @!P0 BRA `(.L_x_31) ;  /* 0x0000000000048947 */ /* 0x000fea0003800000 */
[----:B------:R-:W-:Y:S01]  /*1c00*/  BPT.TRAP 0x1 ;  /* 0x000000040000795c */ /* 0x000fe20000300000 */
.L_x_31:
[----:B------:R-:W-:Y:S01]  /*1c10*/  ISETP.NE.AND P1, PT, R58, RZ, PT ;  /* 0x000000ff3a00720c */ /* 0x000fe20003f25270 */
[----:B------:R-:W-:Y:S01]  /*1c20*/  BSSY B0, `(.L_x_32) ;  /* 0x000000e000007945 */ /* 0x000fe20003800000 */
[----:B------:R-:W-:-:S11]  /*1c30*/  ISETP.GT.U32.AND P0, PT, R19, 0x1, PT ;  /* 0x000000011300780c */ /* 0x000fd60003f04070 */
[----:B------:R-:W-:Y:S05]  /*1c40*/  @!P1 BRA `(.L_x_33) ;  /* 0x00000000002c9947 */ /* 0x000fea0003800000 */
[----:B------:R-:W-:-:S04]  /*1c50*/  UISETP.LT.AND UP0, UPT, UR40, 0x1, UPT ;  /* 0x000000012800788c */ /* 0x000fc8000bf01270 */
[----:B------:R-:W-:-:S04]  /*1c60*/  USEL UR6, UR40, 0x1, UP0 ;  /* 0x0000000128067887 */ /* 0x000fc80008000000 */
[----:B------:R-:W-:-:S04]  /*1c70*/  UIADD3 UR6, UR39, UR40, -UR6 ;  /* 0x0000002827067290 */ /* 0x000fc8000fffe806 */
[----:B------:R-:W-:-:S04]  /*1c80*/  UIMAD.WIDE.U32 UR4, UR6, -0x55555555, URZ ;  /* 0xaaaaaaab060478a5 */ /* 0x000fc8000f8e003f */
[----:B------:R-:W-:-:S04]  /*1c90*/  USHF.R.U32.HI UR4, URZ, 0x1, UR5 ;  /* 0x000000013f047899 */ /* 0x000fc80008011605 */
[----:B------:R-:W-:-:S06]  /*1ca0*/  UIMAD UR6, UR4, -0x3, UR6 ;  /* 0xfffffffd040678a4 */ /* 0x000fcc000f8e0206 */
[----:B------:R-:W-:-:S04]  /*1cb0*/  IMAD.U32 R3, RZ, RZ, UR6 ;  /* 0x00000006ff037e24 */ /* 0x000fc8000f8e00ff */
[----:B------:R-:W-:-:S04]  /*1cc0*/  IMAD R0, R3, 0x8, R6 ;  /* 0x0000000803007824 */ /* 0x000fc800078e0206 */
[----:B------:R-:W-:-:S05]  /*1cd0*/  VIADD R3, R0, 0x18 ;  /* 0x0000001800037836 */ /* 0x000fca0000000000 */
[----:B------:R-:W-:-:S04]  /*1ce0*/  PRMT R3, R22, 0x654, R3 ;  /* 0x0000065416037816 */ /* 0x000fc80000000003 */
[----:B------:R2:W-:Y:S03]  /*1cf0*/  SYNCS.ARRIVE.TRANS64.RED.A1T0 RZ, [R3+URZ], RZ ;  /* 0x000000ff03ff79a7 */ /* 0x0005e6000810043f */
.L_x_33:
[----:B------:R-:W-:Y:S05]  /*1d00*/  BSYNC B0 ;  /* 0x0000000000007941 */ /* 0x000fea0003800000 */
.L_x_32:
[----:B------:R-:W-:Y:S05]  /*1d10*/  @P0 BRA `(.L_x_30) ;  /* 0x0000000000040947 */ /* 0x000fea0003800000 */
[----:B------:R-:W-:Y:S01]  /*1d20*/  BPT.TRAP 0x1 ;  /* 0x000000040000795c */ /* 0x000fe20000300000 */
.L_x_30:
[----:B------:R-:W3:Y:S01]  /*1d30*/  LDC R6, c[0x0][0x288] ;  /* 0x0000a200ff067b82 */ /* 0x000ee20000000800 */
[--C-:B------:R-:W-:Y:S01]  /*1d40*/  SHF.R.U32.HI R0, RZ, 0x2, R18.reuse ;  /* 0x00000002ff007819 */ /* 0x100fe20000011612 */
[----:B------:R-:W-:Y:S01]  /*1d50*/  IMAD.SHL.U32 R61, R61, 0x40, RZ ;  /* 0x000000403d3d7824 */ /* 0x000fe200078e00ff */
[----:B01----:R-:W-:Y:S01]  /*1d60*/  SHF.R.U32.HI R5, RZ, 0x7, R18 ;  /* 0x00000007ff057819 */ /* 0x003fe20000011612 */
[----:B------:R-:W-:Y:S01]  /*1d70*/  UIADD3 UR39, UR40, UR39, URZ ;  /* 0x0000002728277290 */ /* 0x000fe2000fffe03f */
[----:B--2---:R-:W-:Y:S01]  /*1d80*/  LOP3.LUT R3, R0, 0x7, RZ, 0xc0, !PT ;  /* 0x0000000700037812 */ /* 0x004fe200078ec0ff */
[C---:B------:R-:W-:Y:S01]  /*1d90*/  IMAD.SHL.U32 R10, R18.reuse, 0x2, RZ ;  /* 0x00000002120a7824 */ /* 0x040fe200078e00ff */
[----:B------:R-:W-:Y:S01]  /*1da0*/  LOP3.LUT R0, R5, 0x1, RZ, 0xc0, !PT ;  /* 0x0000000105007812 */ /* 0x000fe200078ec0ff */
[----:B------:R-:W-:Y:S01]  /*1db0*/  UISETP.GT.U32.AND UP0, UPT, UR39, 0x2, UPT ;  /* 0x000000022700788c */ /* 0x000fe2000bf04070 */
[C---:B------:R-:W-:Y:S01]  /*1dc0*/  LOP3.LUT R5, R18.reuse, 0x3, RZ, 0xc0, !PT ;  /* 0x0000000312057812 */ /* 0x040fe200078ec0ff */
[----:B------:R-:W-:Y:S01]  /*1dd0*/  ULDC UR7, c[0x0][0x284] ;  /* 0x0000a10000077ab9 */ /* 0x000fe20000000800 */
[----:B------:R-:W-:Y:S01]  /*1de0*/  LOP3.LUT R4, R18, 0x60, RZ, 0xc0, !PT ;  /* 0x0000006012047812 */ /* 0x000fe200078ec0ff */
[----:B------:R-:W-:Y:S01]  /*1df0*/  IMAD.SHL.U32 R8, R0, 0x40, RZ ;  /* 0x0000004000087824 */ /* 0x000fe200078e00ff */
[----:B------:R-:W-:Y:S01]  /*1e00*/  UISETP.LT.U32.AND UP0, UPT, UR40, 0x3, UP0 ;  /* 0x000000032800788c */ /* 0x000fe20008701070 */
[----:B------:R-:W-:Y:S01]  /*1e10*/  SHF.R.S32.HI R15, RZ, 0x1f, R57 ;  /* 0x0000001fff0f7819 */ /* 0x000fe20000011439 */
[----:B------:R-:W-:Y:S01]  /*1e20*/  UISETP.GE.U32.AND UP1, UPT, UR40, 0x3, UPT ;  /* 0x000000032800788c */ /* 0x000fe2000bf26070 */
[----:B------:R-:W-:Y:S01]  /*1e30*/  SHF.R.U32.HI R4, RZ, 0x1, R4 ;  /* 0x00000001ff047819 */ /* 0x000fe20000011604 */
[----:B------:R-:W-:Y:S01]  /*1e40*/  ULDC.64 UR8, c[0x0][0x5d0] ;  /* 0x0001740000087ab9 */ /* 0x000fe20000000a00 */
[C---:B------:R-:W-:Y:S01]  /*1e50*/  LOP3.LUT R10, R61.reuse, 0x6, R10, 0xf8, !PT ;  /* 0x000000063d0a7812 */ /* 0x040fe200078ef80a */
[----:B------:R-:W-:Y:S01]  /*1e60*/  UIMAD.WIDE.U32 UR4, UR39, -0x55555555, URZ ;  /* 0xaaaaaaab270478a5 */ /* 0x000fe2000f8e003f */
[--C-:B------:R-:W-:Y:S01]  /*1e70*/  IADD3 R7, RZ, -R4, -R3.reuse ;  /* 0x80000004ff077210 */ /* 0x100fe20007ffe803 */
[----:B------:R-:W-:Y:S01]  /*1e80*/  USEL UR6, URZ, 0x1, !UP0 ;  /* 0x000000013f067887 */ /* 0x000fe2000c000000 */
[----:B------:R-:W-:Y:S01]  /*1e90*/  LOP3.LUT R3, R8, 0x40, R3, 0xe2, !PT ;  /* 0x0000004008037812 */ /* 0x000fe200078ee203 */
[C---:B------:R-:W-:Y:S01]  /*1ea0*/  IMAD.WIDE R8, R60.reuse, 0x80, RZ ;  /* 0x000000803c087825 */ /* 0x040fe200078e02ff */
[----:B---3--:R-:W-:Y:S01]  /*1eb0*/  ISETP.GE.AND P0, PT, R61, R6, PT ;  /* 0x000000063d00720c */ /* 0x008fe20003f06270 */
[----:B------:R-:W-:Y:S01]  /*1ec0*/  USHF.R.U32.HI UR4, URZ, 0x1, UR5 ;  /* 0x000000013f047899 */ /* 0x000fe20008011605 */
[----:B------:R-:W-:Y:S01]  /*1ed0*/  SHF.R.S32.HI R11, RZ, 0x1f, R10 ;  /* 0x0000001fff0b7819 */ /* 0x000fe2000001140a */
[----:B------:R-:W-:Y:S01]  /*1ee0*/  IMAD R12, R5, -0x2, R6 ;  /* 0xfffffffe050c7824 */ /* 0x000fe200078e0206 */
[----:B------:R-:W-:Y:S01]  /*1ef0*/  ULOP3.LUT UR38, UR38, UR6, URZ, 0x3c, !UPT ;  /* 0x0000000626267292 */ /* 0x000fe2000f8e3c3f */
[----:B------:R-:W-:Y:S01]  /*1f00*/  IMAD.SHL.U32 R5, R60, 0x80, RZ ;  /* 0x000000803c057824 */ /* 0x000fe200078e00ff */
[----:B------:R-:W-:Y:S01]  /*1f10*/  LOP3.LUT R75, R8, R3, R4, 0xfe, !PT ;  /* 0x00000003084b7212 */ /* 0x000fe200078efe04 */
[----:B------:R-:W-:Y:S01]  /*1f20*/  IMAD R6, R15, UR8, RZ ;  /* 0x000000080f067c24 */ /* 0x000fe2000f8e02ff */
[----:B------:R-:W-:Y:S01]  /*1f30*/  UIMAD UR39, UR4, -0x3, UR39 ;  /* 0xfffffffd042778a4 */ /* 0x000fe2000f8e0227 */
[----:B------:R-:W-:Y:S01]  /*1f40*/  IMAD R0, R0, -0x40, R7 ;  /* 0xffffffc000007824 */ /* 0x000fe200078e0207 */
[----:B------:R-:W-:Y:S01]  /*1f50*/  ISETP.GE.OR P0, PT, R5, UR7, P0 ;  /* 0x0000000705007c0c */ /* 0x000fe20008706670 */
[C---:B------:R-:W-:Y:S01]  /*1f60*/  IMAD R13, R57.reuse, UR9, R6 ;  /* 0x00000009390d7c24 */ /* 0x040fe2000f8e0206 */
[----:B------:R-:W-:Y:S01]  /*1f70*/  @UP1 ULOP3.LUT UR38, UR38, 0x1, UR4, 0x78, !UPT ;  /* 0x0000000126261892 */ /* 0x000fe2000f8e7804 */
[----:B------:R-:W-:Y:S01]  /*1f80*/  IMAD.WIDE.U32 R6, R57, UR8, R10 ;  /* 0x0000000839067c25 */ /* 0x000fe2000f8e000a */
[----:B------:R-:W-:-:S03]  /*1f90*/  IADD3 R3, -R5, UR7, R0 ;  /* 0x0000000705037c10 */ /* 0x000fc6000fffe100 */
[----:B------:R-:W-:Y:S02]  /*1fa0*/  IMAD.IADD R7, R7, 0x1, R13 ;  /* 0x0000000107077824 */ /* 0x000fe400078e020d */
[----:B------:R-:W-:Y:S02]  /*1fb0*/  IMAD.IADD R4, R12, 0x1, -R61 ;  /* 0x000000010c047824 */ /* 0x000fe400078e0a3d */
[----:B------:R-:W-:Y:S02]  /*1fc0*/  IMAD.MOV.U32 R0, RZ, RZ, -0x1 ;  /* 0xffffffffff007424 */ /* 0x000fe400078e00ff */
[----:B------:R-:W-:Y:S05]  /*1fd0*/  @P0 BRA `(.L_x_34) ;  /* 0x00000020008c0947 */ /* 0x000fea0003800000 */
[----:B------:R-:W0:Y:S01]  /*1fe0*/  LDC.64 R68, c[0x0][0x5c8] ;  /* 0x00017200ff447b82 */ /* 0x000e220000000a00 */
[----:B-----5:R-:W-:Y:S01]  /*1ff0*/  FSETP.NEU.AND P1, PT, R56, RZ, PT ;  /* 0x000000ff3800720b */ /* 0x020fe20003f2d000 */
[----:B------:R-:W-:Y:S01]  /*2000*/  BSSY B0, `(.L_x_34) ;  /* 0x0000220000007945 */ /* 0x000fe20003800000 */
[----:B------:R-:W-:-:S04]  /*2010*/  ISETP.GT.AND P0, PT, R4, RZ, PT ;  /* 0x000000ff0400720c */ /* 0x000fc80003f04270 */
[----:B------:R-:W-:Y:S01]  /*2020*/  ISETP.GT.AND P3, PT, R3, RZ, P0 ;  /* 0x000000ff0300720c */ /* 0x000fe20000764270 */
[-C--:B0-----:R-:W-:Y:S02]  /*2030*/  IMAD R12, R9, R68.reuse, RZ ;  /* 0x00000044090c7224 */ /* 0x081fe400078e02ff */
[----:B------:R-:W-:-:S04]  /*2040*/  IMAD.WIDE.U32 R60, R75, R68, R6 ;  /* 0x000000444b3c7225 */ /* 0x000fc800078e0006 */
[----:B------:R-:W-:-:S04]  /*2050*/  IMAD R5, R75, R69, R12 ;  /* 0x000000454b057224 */ /* 0x000fc800078e020c */
[----:B------:R-:W-:Y:S01]  /*2060*/  IMAD.IADD R77, R61, 0x1, R5 ;  /* 0x000000013d4d7824 */ /* 0x000fe200078e0205 */
[----:B------:R-:W-:Y:S06]  /*2070*/  @!P1 BRA `(.L_x_35) ;  /* 0x0000001400e89947 */ /* 0x000fec0003800000 */
[----:B------:R-:W0:Y:S01]  /*2080*/  LDC.64 R64, c[0x0][0x5b8] ;  /* 0x00016e00ff407b82 */ /* 0x000e220000000a00 */
[----:B------:R-:W-:-:S07]  /*2090*/  ULDC.64 UR4, c[0x0][0x5c0] ;  /* 0x0001700000047ab9 */ /* 0x000fce0000000a00 */
[----:B------:R-:W1:Y:S08]  /*20a0*/  LDC.64 R70, c[0x0][0x5b0] ;  /* 0x00016c00ff467b82 */ /* 0x000e700000000a00 */
[----:B------:R-:W2:Y:S01]  /*20b0*/  LDC.64 R72, c[0x0][0x5a8] ;  /* 0x00016a00ff487b82 */ /* 0x000ea20000000a00 */
[-C--:B0-----:R-:W-:Y:S02]  /*20c0*/  IMAD R6, R15, R64.reuse, RZ ;  /* 0x000000400f067224 */ /* 0x081fe400078e02ff */
[----:B------:R-:W-:-:S04]  /*20d0*/  IMAD.WIDE.U32 R62, R57, R64, R10 ;  /* 0x00000040393e7225 */ /* 0x000fc800078e000a */
[----:B------:R-:W-:Y:S02]  /*20e0*/  IMAD R65, R57, R65, R6 ;  /* 0x0000004139417224 */ /* 0x000fe400078e0206 */
[-C--:B-1----:R-:W-:Y:S02]  /*20f0*/  IMAD R8, R9, R70.reuse, RZ ;  /* 0x0000004609087224 */ /* 0x082fe400078e02ff */
[----:B------:R-:W-:Y:S02]  /*2100*/  IMAD.IADD R13, R63, 0x1, R65 ;  /* 0x000000013f0d7824 */ /* 0x000fe400078e0241 */
[----:B------:R-:W-:Y:S02]  /*2110*/  IMAD.MOV.U32 R12, RZ, RZ, R62 ;  /* 0x000000ffff0c7224 */ /* 0x000fe400078e003e */
[C---:B------:R-:W-:Y:S02]  /*2120*/  IMAD R67, R75.reuse, R71, R8 ;  /* 0x000000474b437224 */ /* 0x040fe400078e0208 */
[----:B------:R-:W-:-:S04]  /*2130*/  IMAD.WIDE.U32 R6, R75, R70, R12 ;  /* 0x000000464b067225 */ /* 0x000fc800078e000c */
[----:B------:R-:W-:Y:S01]  /*2140*/  IMAD.IADD R5, R7, 0x1, R67 ;  /* 0x0000000107057824 */ /* 0x000fe200078e0243 */
[----:B--2---:R-:W-:-:S04]  /*2150*/  LEA R14, P1, R6, R72, 0x1 ;  /* 0x00000048060e7211 */ /* 0x004fc800078208ff */
[----:B------:R-:W-:-:S05]  /*2160*/  LEA.HI.X R15, R6, R73, R5, 0x1, P1 ;  /* 0x00000049060f7211 */ /* 0x000fca00008f0c05 */
[----:B------:R0:W2:Y:S01]  /*2170*/  @P3 LDG.E.LTC128B.U16 R5, desc[UR36][R14.64] ;  /* 0x000000240e053981 */ /* 0x0000a2000c1e1520 */
[----:B------:R-:W-:Y:S01]  /*2180*/  LEA R8, P1, R60, UR4, 0x1 ;  /* 0x000000043c087c11 */ /* 0x000fe2000f8208ff */
[----:B------:R-:W-:Y:S01]  /*2190*/  IMAD.WIDE.U32 R6, R75, R70, R10 ;  /* 0x000000464b067225 */ /* 0x000fe200078e000a */
[----:B------:R-:W-:Y:S03]  /*21a0*/  BSSY B1, `(.L_x_36) ;  /* 0x0000012000017945 */ /* 0x000fe60003800000 */
[----:B------:R-:W-:Y:S02]  /*21b0*/  IMAD.IADD R7, R67, 0x1, R7 ;  /* 0x0000000143077824 */ /* 0x000fe400078e0207 */
[----:B------:R-:W-:Y:S01]  /*21c0*/  IMAD.WIDE.U32 R20, R57, R64, R6 ;  /* 0x0000004039147225 */ /* 0x000fe200078e0006 */
[----:B0-----:R-:W-:-:S03]  /*21d0*/  SHF.L.U64.HI R15, R70, 0x3, R71 ;  /* 0x00000003460f7819 */ /* 0x001fc60000010247 */
[----:B------:R-:W-:Y:S01]  /*21e0*/  IMAD.IADD R7, R65, 0x1, R21 ;  /* 0x0000000141077824 */ /* 0x000fe200078e0215 */
[----:B------:R-:W-:Y:S01]  /*21f0*/  LEA R6, P4, R20, R72, 0x1 ;  /* 0x0000004814067211 */ /* 0x000fe200078808ff */
[----:B------:R-:W-:-:S03]  /*2200*/  IMAD.SHL.U32 R14, R70, 0x8, RZ ;  /* 0x00000008460e7824 */ /* 0x000fc600078e00ff */
[----:B------:R-:W-:Y:S01]  /*2210*/  LEA.HI.X R7, R20, R73, R7, 0x1, P4 ;  /* 0x0000004914077211 */ /* 0x000fe200020f0c07 */
[----:B--2---:R-:W-:-:S05]  /*2220*/  HADD2.F32 R9, -RZ, R5.H0_H0 ;  /* 0x20000005ff097230 */ /* 0x004fca0000004100 */
[----:B------:R-:W-:-:S04]  /*2230*/  FMUL R9, R9, R56 ;  /* 0x0000003809097220 */ /* 0x000fc80000400000 */
[----:B------:R-:W-:Y:S01]  /*2240*/  FFMA R24, R24, R23, R9 ;  /* 0x0000001718187223 */ /* 0x000fe20000000009 */
[----:B------:R-:W-:Y:S02]  /*2250*/  LEA.HI.X R9, R60, UR5, R77, 0x1, P1 ;  /* 0x000000053c097c11 */ /* 0x000fe400088f0c4d */
[----:B------:R-:W-:Y:S02]  /*2260*/  ISETP.GT.AND P1, PT, R4, 0x1, PT ;  /* 0x000000010400780c */ /* 0x000fe40003f24270 */
[----:B------:R-:W-:Y:S02]  /*2270*/  F2FP.F16.F32.PACK_AB R24, RZ, R24 ;  /* 0x00000018ff18723e */ /* 0x000fe400000000ff */
[----:B------:R-:W-:-:S03]  /*2280*/  ISETP.GT.AND P2, PT, R3, RZ, P1 ;  /* 0x000000ff0300720c */ /* 0x000fc60000f44270 */
[----:B------:R0:W-:Y:S10]  /*2290*/  @P3 STG.E.U16 desc[UR36][R8.64], R24 ;  /* 0x0000001808003986 */ /* 0x0001f4000c101524 */
[----:B------:R-:W-:Y:S05]  /*22a0*/  @!P2 BRA `(.L_x_37) ;  /* 0x000000000004a947 */ /* 0x000fea0003800000 */
[----:B------:R1:W5:Y:S02]  /*22b0*/  LDG.E.LTC128B.U16 R5, desc[UR36][R6.64+0x2] ;  /* 0x0000022406057981 */ /* 0x000364000c1e1520 */
.L_x_37:
[----:B------:R-:W-:Y:S05]  /*22c0*/  BSYNC B1 ;  /* 0x0000000000017941 */ /* 0x000fea0003800000 */
.L_x_36:
[----:B-----5:R-:W-:Y:S01]  /*22d0*/  HADD2.F32 R61, -RZ, R5.H0_H0 ;  /* 0x20000005ff3d7230 */ /* 0x020fe20000004100 */
[----:B------:R-:W-:Y:S01]  /*22e0*/  ISETP.GT.AND P0, PT, R3, 0x8, P0 ;  /* 0x000000080300780c */ /* 0x000fe20000704270 */
[----:B------:R-:W-:Y:S01]  /*22f0*/  IMAD.WIDE.U32 R20, R75, R70, R14 ;  /* 0x000000464b147225 */ /* 0x000fe200078e000e */
[----:B0-----:R-:W-:-:S03]  /*2300*/  PRMT R24, R5, 0x7610, R24 ;  /* 0x0000761005187816 */ /* 0x001fc60000000018 */
[----:B------:R-:W-:Y:S01]  /*2310*/  FMUL R12, R61, R56 ;  /* 0x000000383d0c7220 */ /* 0x000fe20000400000 */
[----:B------:R-:W-:Y:S01]  /*2320*/  IMAD.IADD R67, R67, 0x1, R21 ;  /* 0x0000000143437824 */ /* 0x000fe200078e0215 */
[----:B------:R-:W-:Y:S02]  /*2330*/  IADD3 R62, P3, R62, R20, RZ ;  /* 0x000000143e3e7210 */ /* 0x000fe40007f7e0ff */
[----:B------:R-:W-:-:S03]  /*2340*/  FFMA R12, R25, R23, R12 ;  /* 0x00000017190c7223 */ /* 0x000fc6000000000c */
[----:B------:R-:W-:Y:S01]  /*2350*/  IMAD.X R13, R67, 0x1, R13, P3 ;  /* 0x00000001430d7824 */ /* 0x000fe200018e060d */
[C---:B------:R-:W-:Y:S02]  /*2360*/  LEA R14, P3, R62.reuse, R72, 0x1 ;  /* 0x000000483e0e7211 */ /* 0x040fe400078608ff */
[----:B------:R-:W-:Y:S02]  /*2370*/  F2FP.F16.F32.PACK_AB R12, RZ, R12 ;  /* 0x0000000cff0c723e */ /* 0x000fe400000000ff */
[----:B------:R-:W-:Y:S02]  /*2380*/  LEA.HI.X R15, R62, R73, R13, 0x1, P3 ;  /* 0x000000493e0f7211 */ /* 0x000fe400018f0c0d */
[----:B------:R-:W-:-:S05]  /*2390*/  PRMT R21, R12, 0x7610, R21 ;  /* 0x000076100c157816 */ /* 0x000fca0000000015 */
[----:B------:R0:W-:Y:S04]  /*23a0*/  @P2 STG.E.U16 desc[UR36][R8.64+0x2], R21 ;  /* 0x0000021508002986 */ /* 0x0001e8000c101524 */
[----:B------:R-:W2:Y:S01]  /*23b0*/  @P0 LDG.E.LTC128B.U16 R24, desc[UR36][R14.64] ;  /* 0x000000240e180981 */ /* 0x000ea2000c1e1520 */
[----:B------:R-:W-:Y:S01]  /*23c0*/  IADD3 R20, P2, R10, R20, RZ ;  /* 0x000000140a147210 */ /* 0x000fe20007f5e0ff */
[----:B------:R-:W-:Y:S01]  /*23d0*/  BSSY B1, `(.L_x_38) ;  /* 0x0000011000017945 */ /* 0x000fe20003800000 */
[C---:B------:R-:W-:Y:S02]  /*23e0*/  SHF.L.U64.HI R13, R68.reuse, 0x4, R69 ;  /* 0x00000004440d7819 */ /* 0x040fe40000010245 */
[----:B------:R-:W-:Y:S01]  /*23f0*/  ISETP.GT.AND P1, PT, R3, 0x8, P1 ;  /* 0x000000080300780c */ /* 0x000fe20000f24270 */
[----:B0-----:R-:W-:Y:S01]  /*2400*/  IMAD.X R21, R11, 0x1, R67, P2 ;  /* 0x000000010b157824 */ /* 0x001fe200010e0643 */
[----:B------:R-:W-:Y:S01]  /*2410*/  LEA R12, P2, R68, R8, 0x4 ;  /* 0x00000008440c7211 */ /* 0x000fe200078420ff */
[----:B------:R-:W-:-:S04]  /*2420*/  IMAD.WIDE.U32 R20, R57, R64, R20 ;  /* 0x0000004039147225 */ /* 0x000fc800078e0014 */
[----:B------:R-:W-:Y:S01]  /*2430*/  IMAD.X R13, R13, 0x1, R9, P2 ;  /* 0x000000010d0d7824 */ /* 0x000fe200010e0609 */
[----:B------:R-:W-:Y:S01]  /*2440*/  LEA R10, P3, R20, R72, 0x1 ;  /* 0x00000048140a7211 */ /* 0x000fe200078608ff */
[----:B------:R-:W-:-:S05]  /*2450*/  IMAD.IADD R11, R65, 0x1, R21 ;  /* 0x00000001410b7824 */ /* 0x000fca00078e0215 */
[----:B------:R-:W-:Y:S01]  /*2460*/  LEA.HI.X R11, R20, R73, R11, 0x1, P3 ;  /* 0x00000049140b7211 */ /* 0x000fe200018f0c0b */
[----:B--2---:R-:W-:-:S05]  /*2470*/  HADD2.F32 R5, -RZ, R24.H0_H0 ;  /* 0x20000018ff057230 */ /* 0x004fca0000004100 */
[----:B------:R-:W-:-:S04]  /*2480*/  FMUL R5, R5, R56 ;  /* 0x0000003805057220 */ /* 0x000fc80000400000 */
[----:B------:R-:W-:-:S05]  /*2490*/  FFMA R5, R26, R23, R5 ;  /* 0x000000171a057223 */ /* 0x000fca0000000005 */
[----:B------:R-:W-:-:S05]  /*24a0*/  F2FP.F16.F32.PACK_AB R5, RZ, R5 ;  /* 0x00000005ff05723e */ /* 0x000fca00000000ff */
[----:B------:R0:W-:Y:S01]  /*24b0*/  @P0 STG.E.U16 desc[UR36][R12.64], R5 ;  /* 0x000000050c000986 */ /* 0x0001e2000c101524 */
[----:B------:R-:W-:Y:S05]  /*24c0*/  @!P1 BRA `(.L_x_39) ;  /* 0x0000000000049947 */ /* 0x000fea0003800000 */
[----:B------:R2:W5:Y:S02]  /*24d0*/  LDG.E.LTC128B.U16 R24, desc[UR36][R10.64+0x2] ;  /* 0x000002240a187981 */ /* 0x000564000c1e1520 */
.L_x_39:
[----:B------:R-:W-:Y:S05]  /*24e0*/  BSYNC B1 ;  /* 0x0000000000017941 */ /* 0x000fea0003800000 */
.L_x_38:
[----:B0----5:R-:W-:Y:S01]  /*24f0*/  HADD2.F32 R5, -RZ, R24.H0_H0 ;  /* 0x20000018ff057230 */ /* 0x021fe20000004100 */
[----:B------:R-:W-:Y:S01]  /*2500*/  ISETP.GT.AND P0, PT, R4, 0x8, PT ;  /* 0x000000080400780c */ /* 0x000fe20003f04270 */
[----:B------:R-:W-:Y:S03]  /*2510*/  BSSY B1, `(.L_x_40) ;  /* 0x0000008000017945 */ /* 0x000fe60003800000 */
[----:B------:R-:W-:Y:S01]  /*2520*/  FMUL R14, R5, R56 ;  /* 0x00000038050e7220 */ /* 0x000fe20000400000 */
[----:B------:R-:W-:-:S03]  /*2530*/  ISETP.GT.AND P2, PT, R3, RZ, P0 ;  /* 0x000000ff0300720c */ /* 0x000fc60000744270 */
[----:B------:R-:W-:-:S05]  /*2540*/  FFMA R14, R27, R23, R14 ;  /* 0x000000171b0e7223 */ /* 0x000fca000000000e */
[----:B------:R-:W-:-:S05]  /*2550*/  F2FP.F16.F32.PACK_AB R14, RZ, R14 ;  /* 0x0000000eff0e723e */ /* 0x000fca00000000ff */
[----:B------:R0:W-:Y:S01]  /*2560*/  @P1 STG.E.U16 desc[UR36][R12.64+0x2], R14 ;  /* 0x0000020e0c001986 */ /* 0x0001e2000c101524 */
[----:B------:R-:W-:Y:S05]  /*2570*/  @!P2 BRA `(.L_x_41) ;  /* 0x000000000004a947 */ /* 0x000fea0003800000 */
[----:B------:R3:W5:Y:S02]  /*2580*/  LDG.E.LTC128B.U16 R24, desc[UR36][R6.64+0x10] ;  /* 0x0000102406187981 */ /* 0x000764000c1e1520 */
.L_x_41:
[----:B------:R-:W-:Y:S05]  /*2590*/  BSYNC B1 ;  /* 0x0000000000017941 */ /* 0x000fea0003800000 */
.L_x_40:
[----:B-----5:R-:W-:Y:S01]  /*25a0*/  HADD2.F32 R5, -RZ, R24.H0_H0 ;  /* 0x20000018ff057230 */ /* 0x020fe20000004100 */
        /* <DEDUP_REMOVED lines=9> */
.L_x_43:
[----:B------:R-:W-:Y:S05]  /*2640*/  BSYNC B1 ;  /* 0x0000000000017941 */ /* 0x000fea0003800000 */
.L_x_42:
[----:B----45:R-:W-:Y:S01]  /*2650*/  HADD2.F32 R5, -RZ, R24.H0_H0 ;  /* 0x20000018ff057230 */ /* 0x030fe20000004100 */
[----:B------:R-:W-:Y:S01]  /*2660*/  ISETP.GT.AND P0, PT, R3, 0x8, P0 ;  /* 0x000000080300780c */ /* 0x000fe20000704270 */
[----:B------:R-:W-:Y:S03]  /*2670*/  BSSY B1, `(.L_x_44) ;  /* 0x0000007000017945 */ /* 0x000fe60003800000 */
[----:B0-----:R-:W-:-:S04]  /*2680*/  FMUL R14, R5, R56 ;  /* 0x00000038050e7220 */ /* 0x001fc80000400000 */
[----:B------:R-:W-:-:S05]  /*2690*/  FFMA R14, R29, R23, R14 ;  /* 0x000000171d0e7223 */ /* 0x000fca000000000e */
[----:B------:R-:W-:-:S05]  /*26a0*/  F2FP.F16.F32.PACK_AB R14, RZ, R14 ;  /* 0x0000000eff0e723e */ /* 0x000fca00000000ff */
[----:B------:R0:W-:Y:S01]  /*26b0*/  @P3 STG.E.U16 desc[UR36][R8.64+0x12], R14 ;  /* 0x0000120e08003986 */ /* 0x0001e2000c101524 */
[----:B------:R-:W-:Y:S05]  /*26c0*/  @!P0 BRA `(.L_x_45) ;  /* 0x0000000000048947 */ /* 0x000fea0003800000 */
[----:B------:R4:W5:Y:S02]  /*26d0*/  LDG.E.LTC128B.U16 R24, desc[UR36][R10.64+0x10] ;  /* 0x000010240a187981 */ /* 0x000964000c1e1520 */
.L_x_45:
[----:B------:R-:W-:Y:S05]  /*26e0*/  BSYNC B1 ;  /* 0x0000000000017941 */ /* 0x000fea0003800000 */
.L_x_44:
[----:B-----5:R-:W-:Y:S01]  /*26f0*/  HADD2.F32 R5, -RZ, R24.H0_H0 ;  /* 0x20000018ff057230 */ /* 0x020fe20000004100 */
[----:B------:R-:W-:Y:S01]  /*2700*/  ISETP.GT.AND P1, PT, R3, 0x8, P1 ;  /* 0x000000080300780c */ /* 0x000fe20000f24270 */
[----:B------:R-:W-:Y:S03]  /*2710*/  BSSY B1, `(.L_x_46) ;  /* 0x0000007000017945 */ /* 0x000fe60003800000 */
[----:B------:R-:W-:-:S04]  /*2720*/  FMUL R5, R5, R56 ;  /* 0x0000003805057220 */ /* 0x000fc80000400000 */
[----:B------:R-:W-:-:S05]  /*2730*/  FFMA R5, R30, R23, R5 ;  /* 0x000000171e057223 */ /* 0x000fca0000000005 */
[----:B------:R-:W-:-:S05]  /*2740*/  F2FP.F16.F32.PACK_AB R5, RZ, R5 ;  /* 0x00000005ff05723e */ /* 0x000fca00000000ff */
[----:B------:R0:W-:Y:S01]  /*2750*/  @P0 STG.E.U16 desc[UR36][R12.64+0x10], R5 ;  /* 0x000010050c000986 */ /* 0x0001e2000c101524 */
[----:B------:R-:W-:Y:S05]  /*2760*/  @!P1 BRA `(.L_x_47) ;  /* 0x0000000000049947 */ /* 0x000fea0003800000 */
[----:B------:R0:W5:Y:S02]  /*2770*/  LDG.E.LTC128B.U16 R24, desc[UR36][R10.64+0x12] ;  /* 0x000012240a187981 */ /* 0x000164000c1e1520 */
.L_x_47:
[----:B------:R-:W-:Y:S05]  /*2780*/  BSYNC B1 ;  /* 0x0000000000017941 */ /* 0x000fea0003800000 */
.L_x_46:
        /* <DEDUP_REMOVED lines=10> */
.L_x_49:
[----:B------:R-:W-:Y:S05]  /*2830*/  BSYNC B1 ;  /* 0x0000000000017941 */ /* 0x000fea0003800000 */
.L_x_48:
        /* <DEDUP_REMOVED lines=10> */
.L_x_51:
[----:B------:R-:W-:Y:S05]  /*28e0*/  BSYNC B1 ;  /* 0x0000000000017941 */ /* 0x000fea0003800000 */
.L_x_50:
[----:B0----5:R-:W-:Y:S01]  /*28f0*/  HADD2.F32 R5, -RZ, R24.H0_H0 ;  /* 0x20000018ff057230 */ /* 0x021fe20000004100 */
        /* <DEDUP_REMOVED lines=8> */
.L_x_53:
[----:B------:R-:W-:Y:S05]  /*2980*/  BSYNC B1 ;  /* 0x0000000000017941 */ /* 0x000fea0003800000 */
.L_x_52:
        /* <DEDUP_REMOVED lines=9> */
.L_x_55:
[----:B------:R-:W-:Y:S05]  /*2a20*/  BSYNC B1 ;  /* 0x0000000000017941 */ /* 0x000fea0003800000 */
.L_x_54:
        /* <DEDUP_REMOVED lines=10> */
.L_x_57:
[----:B------:R-:W-:Y:S05]  /*2ad0*/  BSYNC B1 ;  /* 0x0000000000017941 */ /* 0x000fea0003800000 */
.L_x_56:
        /* <DEDUP_REMOVED lines=10> */
.L_x_59:
[----:B------:R-:W-:Y:S05]  /*2b80*/  BSYNC B1 ;  /* 0x0000000000017941 */ /* 0x000fea0003800000 */
.L_x_58:
        /* <DEDUP_REMOVED lines=9> */
.L_x_61:
[----:B------:R-:W-:Y:S05]  /*2c20*/  BSYNC B1 ;  /* 0x0000000000017941 */ /* 0x000fea0003800000 */
.L_x_60:
        /* <DEDUP_REMOVED lines=9> */
.L_x_63:
[----:B------:R-:W-:Y:S05]  /*2cc0*/  BSYNC B1 ;  /* 0x0000000000017941 */ /* 0x000fea0003800000 */
.L_x_62:
        /* <DEDUP_REMOVED lines=10> */
.L_x_65:
[----:B------:R-:W-:Y:S05]  /*2d70*/  BSYNC B1 ;  /* 0x0000000000017941 */ /* 0x000fea0003800000 */
.L_x_64:
        /* <DEDUP_REMOVED lines=10> */
.L_x_67:
[----:B------:R-:W-:Y:S05]  /*2e20*/  BSYNC B1 ;  /* 0x0000000000017941 */ /* 0x000fea0003800000 */
.L_x_66:
        /* <DEDUP_REMOVED lines=9> */
.L_x_69:
[----:B------:R-:W-:Y:S05]  /*2ec0*/  BSYNC B1 ;  /* 0x0000000000017941 */ /* 0x000fea0003800000 */
.L_x_68:
        /* <DEDUP_REMOVED lines=9> */
.L_x_71:
[----:B------:R-:W-:Y:S05]  /*2f60*/  BSYNC B1 ;  /* 0x0000000000017941 */ /* 0x000fea0003800000 */
.L_x_70:
        /* <DEDUP_REMOVED lines=10> */
.L_x_73:
[----:B------:R-:W-:Y:S05]  /*3010*/  BSYNC B1 ;  /* 0x0000000000017941 */ /* 0x000fea0003800000 */
.L_x_72:
        /* <DEDUP_REMOVED lines=10> */
.L_x_75:
[----:B------:R-:W-:Y:S05]  /*30c0*/  BSYNC B1 ;  /* 0x0000000000017941 */ /* 0x000fea0003800000 */
.L_x_74:
        /* <DEDUP_REMOVED lines=9> */
.L_x_77:
[----:B------:R-:W-:Y:S05]  /*3160*/  BSYNC B1 ;  /* 0x0000000000017941 */ /* 0x000fea0003800000 */
.L_x_76:
        /* <DEDUP_REMOVED lines=9> */
.L_x_79:
[----:B------:R-:W-:Y:S05]  /*3200*/  BSYNC B1 ;  /* 0x0000000000017941 */ /* 0x000fea0003800000 */
.L_x_78:
        /* <DEDUP_REMOVED lines=10> */
.L_x_81:
[----:B------:R-:W-:Y:S05]  /*32b0*/  BSYNC B1 ;  /* 0x0000000000017941 */ /* 0x000fea0003800000 */
.L_x_80:
        /* <DEDUP_REMOVED lines=10> */
.L_x_83:
[----:B------:R-:W-:Y:S05]  /*3360*/  BSYNC B1 ;  /* 0x0000000000017941 */ /* 0x000fea0003800000 */
.L_x_82:
        /* <DEDUP_REMOVED lines=9> */
.L_x_85:
[----:B------:R-:W-:Y:S05]  /*3400*/  BSYNC B1 ;  /* 0x0000000000017941 */ /* 0x000fea0003800000 */
.L_x_84:
        /* <DEDUP_REMOVED lines=9> */
.L_x_87:
[----:B------:R-:W-:Y:S05]  /*34a0*/  BSYNC B1 ;  /* 0x0000000000017941 */ /* 0x000fea0003800000 */
.L_x_86:
        /* <DEDUP_REMOVED lines=10> */
.L_x_89:
[----:B------:R-:W-:Y:S05]  /*3550*/  BSYNC B1 ;  /* 0x0000000000017941 */ /* 0x000fea0003800000 */
.L_x_88:
[----:B-----5:R-:W-:Y:S01]  /*3560*/  HADD2.F32 R5, -RZ, R24.H0_H0 ;  /* 0x20000018ff057230 */ /* 0x020fe20000004100 */
[----:B------:R-:W-:Y:S01]  /*3570*/  ISETP.GT.AND P1, PT, R4, 0x39, PT ;  /* 0x000000390400780c */ /* 0x000fe20003f24270 */
[----:B------:R-:W-:Y:S01]  /*3580*/  @P2 IMAD.MOV.U32 R4, RZ, RZ, R8 ;  /* 0x000000ffff042224 */ /* 0x000fe200078e0008 */
[----:B------:R-:W-:Y:S02]  /*3590*/  BSSY B1, `(.L_x_90) ;  /* 0x000000a000017945 */ /* 0x000fe40003800000 */
[----:B------:R-:W-:Y:S01]  /*35a0*/  FMUL R5, R5, R56 ;  /* 0x0000003805057220 */ /* 0x000fe20000400000 */
[----:B------:R-:W-:-:S03]  /*35b0*/  ISETP.GT.AND P3, PT, R3, RZ, P1 ;  /* 0x000000ff0300720c */ /* 0x000fc60000f64270 */
[----:B------:R-:W-:-:S05]  /*35c0*/  FFMA R5, R52, R23, R5 ;  /* 0x0000001734057223 */ /* 0x000fca0000000005 */
[----:B------:R-:W-:-:S04]  /*35d0*/  F2FP.F16.F32.PACK_AB R5, RZ, R5 ;  /* 0x00000005ff05723e */ /* 0x000fc800000000ff */
[----:B0-----:R-:W-:Y:S01]  /*35e0*/  PRMT R14, R5, 0x7610, R14 ;  /* 0x00007610050e7816 */ /* 0x001fe2000000000e */
[----:B------:R-:W-:-:S05]  /*35f0*/  @P2 IMAD.MOV.U32 R5, RZ, RZ, R9 ;  /* 0x000000ffff052224 */ /* 0x000fca00078e0009 */
[----:B------:R0:W-:Y:S01]  /*3600*/  @P2 STG.E.U16 desc[UR36][R4.64+0x70], R14 ;  /* 0x0000700e04002986 */ /* 0x0001e2000c101524 */
[----:B------:R-:W-:Y:S05]  /*3610*/  @!P3 BRA `(.L_x_91) ;  /* 0x000000000004b947 */ /* 0x000fea0003800000 */
[----:B------:R0:W5:Y:S02]  /*3620*/  LDG.E.LTC128B.U16 R24, desc[UR36][R6.64+0x72] ;  /* 0x0000722406187981 */ /* 0x000164000c1e1520 */
.L_x_91:
[----:B------:R-:W-:Y:S05]  /*3630*/  BSYNC B1 ;  /* 0x0000000000017941 */ /* 0x000fea0003800000 */
.L_x_90:
        /* <DEDUP_REMOVED lines=9> */
.L_x_93:
[----:B------:R-:W-:Y:S05]  /*36d0*/  BSYNC B1 ;  /* 0x0000000000017941 */ /* 0x000fea0003800000 */
.L_x_92:
[----:B-----5:R-:W-:Y:S01]  /*36e0*/  HADD2.F32 R5, -RZ, R24.H0_H0 ;  /* 0x20000018ff057230 */ /* 0x020fe20000004100 */
[----:B------:R-:W-:Y:S01]  /*36f0*/  ISETP.GT.AND P1, PT, R3, 0x8, P1 ;  /* 0x000000080300780c */ /* 0x000fe20000f24270 */
[----:B0-----:R-:W-:Y:S01]  /*3700*/  @P0 IMAD.MOV.U32 R4, RZ, RZ, R12 ;  /* 0x000000ffff040224 */ /* 0x001fe200078e000c */
[----:B------:R-:W-:Y:S02]  /*3710*/  BSSY B1, `(.L_x_94) ;  /* 0x0000009000017945 */ /* 0x000fe40003800000 */
[----:B------:R-:W-:-:S04]  /*3720*/  FMUL R5, R5, R56 ;  /* 0x0000003805057220 */ /* 0x000fc80000400000 */
[----:B------:R-:W-:-:S05]  /*3730*/  FFMA R5, R54, R23, R5 ;  /* 0x0000001736057223 */ /* 0x000fca0000000005 */
[----:B------:R-:W-:-:S04]  /*3740*/  F2FP.F16.F32.PACK_AB R5, RZ, R5 ;  /* 0x00000005ff05723e */ /* 0x000fc800000000ff */
[----:B-1-3--:R-:W-:Y:S01]  /*3750*/  PRMT R6, R5, 0x7610, R6 ;  /* 0x0000761005067816 */ /* 0x00afe20000000006 */
[----:B------:R-:W-:-:S05]  /*3760*/  @P0 IMAD.MOV.U32 R5, RZ, RZ, R13 ;  /* 0x000000ffff050224 */ /* 0x000fca00078e000d */
[----:B------:R0:W-:Y:S01]  /*3770*/  @P0 STG.E.U16 desc[UR36][R4.64+0x70], R6 ;  /* 0x0000700604000986 */ /* 0x0001e2000c101524 */
[----:B------:R-:W-:Y:S05]  /*3780*/  @!P1 BRA `(.L_x_95) ;  /* 0x0000000000049947 */ /* 0x000fea0003800000 */
[----:B------:R1:W5:Y:S02]  /*3790*/  LDG.E.LTC128B.U16 R24, desc[UR36][R10.64+0x72] ;  /* 0x000072240a187981 */ /* 0x000364000c1e1520 */
.L_x_95:
[----:B------:R-:W-:Y:S05]  /*37a0*/  BSYNC B1 ;  /* 0x0000000000017941 */ /* 0x000fea0003800000 */
.L_x_94:
[----:B------:R-:W-:Y:S05]  /*37b0*/  @!P1 BRA `(.L_x_96) ;  /* 0x0000000800909947 */ /* 0x000fea0003800000 */
[----:B-----5:R-:W-:-:S05]  /*37c0*/  HADD2.F32 R3, -RZ, R24.H0_H0 ;  /* 0x20000018ff037230 */ /* 0x020fca0000004100 */
[----:B0-----:R-:W-:-:S04]  /*37d0*/  FMUL R4, R3, R56 ;  /* 0x0000003803047220 */ /* 0x001fc80000400000 */
[----:B------:R-:W-:-:S05]  /*37e0*/  FFMA R4, R55, R23, R4 ;  /* 0x0000001737047223 */ /* 0x000fca0000000004 */
[----:B------:R-:W-:-:S05]  /*37f0*/  F2FP.F16.F32.PACK_AB R4, RZ, R4 ;  /* 0x00000004ff04723e */ /* 0x000fca00000000ff */
[----:B------:R3:W-:Y:S01]  /*3800*/  STG.E.U16 desc[UR36][R12.64+0x72], R4 ;  /* 0x000072040c007986 */ /* 0x0007e2000c101524 */
[----:B------:R-:W-:Y:S05]  /*3810*/  BRA `(.L_x_96) ;  /* 0x0000000800787947 */ /* 0x000fea0003800000 */
.L_x_35:
[----:B------:R-:W-:Y:S01]  /*3820*/  ISETP.GT.AND P2, PT, R4, 0x1, PT ;  /* 0x000000010400780c */ /* 0x000fe20003f44270 */
[----:B------:R-:W-:Y:S01]  /*3830*/  ULDC.64 UR4, c[0x0][0x5c0] ;  /* 0x0001700000047ab9 */ /* 0x000fe20000000a00 */
[-C--:B------:R-:W-:Y:S01]  /*3840*/  FMUL R24, R24, R23.reuse ;  /* 0x0000001718187220 */ /* 0x080fe20000400000 */
[-C--:B------:R-:W-:Y:S01]  /*3850*/  FMUL R25, R25, R23.reuse ;  /* 0x0000001719197220 */ /* 0x080fe20000400000 */
[----:B------:R-:W-:Y:S01]  /*3860*/  ISETP.GT.AND P1, PT, R3, RZ, P2 ;  /* 0x000000ff0300720c */ /* 0x000fe20001724270 */
[-C--:B------:R-:W-:Y:S01]  /*3870*/  FMUL R26, R26, R23.reuse ;  /* 0x000000171a1a7220 */ /* 0x080fe20000400000 */
[----:B------:R-:W-:Y:S01]  /*3880*/  LEA R6, P4, R60, UR4, 0x1 ;  /* 0x000000043c067c11 */ /* 0x000fe2000f8808ff */
[-C--:B------:R-:W-:Y:S01]  /*3890*/  FMUL R27, R27, R23.reuse ;  /* 0x000000171b1b7220 */ /* 0x080fe20000400000 */
[----:B------:R-:W-:Y:S01]  /*38a0*/  F2FP.F16.F32.PACK_AB R24, RZ, R24 ;  /* 0x00000018ff18723e */ /* 0x000fe200000000ff */
[-C--:B------:R-:W-:Y:S01]  /*38b0*/  FMUL R28, R28, R23.reuse ;  /* 0x000000171c1c7220 */ /* 0x080fe20000400000 */
[----:B------:R-:W-:Y:S01]  /*38c0*/  LEA.HI.X R7, R60, UR5, R77, 0x1, P4 ;  /* 0x000000053c077c11 */ /* 0x000fe2000a0f0c4d */
[----:B------:R-:W-:Y:S01]  /*38d0*/  FMUL R29, R29, R23 ;  /* 0x000000171d1d7220 */ /* 0x000fe20000400000 */
[----:B------:R-:W-:Y:S01]  /*38e0*/  F2FP.F16.F32.PACK_AB R25, RZ, R25 ;  /* 0x00000019ff19723e */ /* 0x000fe200000000ff */
[-C--:B------:R-:W-:Y:S01]  /*38f0*/  FMUL R30, R30, R23.reuse ;  /* 0x000000171e1e7220 */ /* 0x080fe20000400000 */
[----:B------:R-:W-:Y:S01]  /*3900*/  ISETP.GT.AND P2, PT, R3, 0x8, P2 ;  /* 0x000000080300780c */ /* 0x000fe20001744270 */
[----:B------:R-:W-:Y:S01]  /*3910*/  @P3 STG.E.U16 desc[UR36][R6.64], R24 ;  /* 0x0000001806003986 */ /* 0x000fe2000c101524 */
[C---:B------:R-:W-:Y:S01]  /*3920*/  SHF.L.U64.HI R69, R68.reuse, 0x4, R69 ;  /* 0x0000000444457819 */ /* 0x040fe20000010245 */
[-C--:B------:R-:W-:Y:S01]  /*3930*/  FMUL R31, R31, R23.reuse ;  /* 0x000000171f1f7220 */ /* 0x080fe20000400000 */
[----:B------:R-:W-:Y:S01]  /*3940*/  LEA R8, P3, R68, R6, 0x4 ;  /* 0x0000000644087211 */ /* 0x000fe200078620ff */
[----:B------:R-:W-:Y:S01]  /*3950*/  @P1 STG.E.U16 desc[UR36][R6.64+0x2], R25 ;  /* 0x0000021906001986 */ /* 0x000fe2000c101524 */
[----:B------:R-:W-:Y:S01]  /*3960*/  ISETP.GT.AND P1, PT, R3, 0x8, P0 ;  /* 0x000000080300780c */ /* 0x000fe20000724270 */
[----:B------:R-:W-:Y:S01]  /*3970*/  FMUL R32, R32, R23 ;  /* 0x0000001720207220 */ /* 0x000fe20000400000 */
[----:B------:R-:W-:Y:S01]  /*3980*/  F2FP.F16.F32.PACK_AB R26, RZ, R26 ;  /* 0x0000001aff1a723e */ /* 0x000fe200000000ff */
[----:B------:R-:W-:Y:S01]  /*3990*/  IMAD.X R9, R69, 0x1, R7, P3 ;  /* 0x0000000145097824 */ /* 0x000fe200018e0607 */
[----:B------:R-:W-:Y:S01]  /*39a0*/  F2FP.F16.F32.PACK_AB R27, RZ, R27 ;  /* 0x0000001bff1b723e */ /* 0x000fe200000000ff */
[-C--:B------:R-:W-:Y:S01]  /*39b0*/  FMUL R33, R33, R23.reuse ;  /* 0x0000001721217220 */ /* 0x080fe20000400000 */
[----:B------:R-:W-:Y:S01]  /*39c0*/  ISETP.GT.AND P0, PT, R4, 0x8, PT ;  /* 0x000000080400780c */ /* 0x000fe20003f04270 */
[-C--:B------:R-:W-:Y:S01]  /*39d0*/  FMUL R34, R34, R23.reuse ;  /* 0x0000001722227220 */ /* 0x080fe20000400000 */
[----:B------:R-:W-:Y:S01]  /*39e0*/  F2FP.F16.F32.PACK_AB R28, RZ, R28 ;  /* 0x0000001cff1c723e */ /* 0x000fe200000000ff */
[-C--:B------:R-:W-:Y:S01]  /*39f0*/  FMUL R35, R35, R23.reuse ;  /* 0x0000001723237220 */ /* 0x080fe20000400000 */
[C---:B------:R-:W-:Y:S01]  /*3a00*/  ISETP.GT.AND P4, PT, R3.reuse, RZ, P0 ;  /* 0x000000ff0300720c */ /* 0x040fe20000784270 */
[----:B------:R-:W-:Y:S01]  /*3a10*/  FMUL R36, R36, R23 ;  /* 0x0000001724247220 */ /* 0x000fe20000400000 */
[----:B------:R-:W-:Y:S01]  /*3a20*/  F2FP.F16.F32.PACK_AB R29, RZ, R29 ;  /* 0x0000001dff1d723e */ /* 0x000fe200000000ff */
[----:B------:R-:W-:Y:S01]  /*3a30*/  @P1 STG.E.U16 desc[UR36][R8.64], R26 ;  /* 0x0000001a08001986 */ /* 0x000fe2000c101524 */
[----:B------:R-:W-:Y:S01]  /*3a40*/  ISETP.GT.AND P1, PT, R3, 0x8, P0 ;  /* 0x000000080300780c */ /* 0x000fe20000724270 */
[-C--:B------:R-:W-:Y:S01]  /*3a50*/  FMUL R37, R37, R23.reuse ;  /* 0x0000001725257220 */ /* 0x080fe20000400000 */
[C---:B------:R-:W-:Y:S01]  /*3a60*/  ISETP.GT.AND P0, PT, R4.reuse, 0x10, PT ;  /* 0x000000100400780c */ /* 0x040fe20003f04270 */
[----:B------:R-:W-:Y:S01]  /*3a70*/  @P2 STG.E.U16 desc[UR36][R8.64+0x2], R27 ;  /* 0x0000021b08002986 */ /* 0x000fe2000c101524 */
[----:B------:R-:W-:Y:S01]  /*3a80*/  ISETP.GT.AND P2, PT, R4, 0x9, PT ;  /* 0x000000090400780c */ /* 0x000fe20003f44270 */
[-C--:B------:R-:W-:Y:S01]  /*3a90*/  FMUL R38, R38, R23.reuse ;  /* 0x0000001726267220 */ /* 0x080fe20000400000 */
[----:B------:R-:W-:Y:S01]  /*3aa0*/  F2FP.F16.F32.PACK_AB R30, RZ, R30 ;  /* 0x0000001eff1e723e */ /* 0x000fe200000000ff */
[-C--:B------:R-:W-:Y:S01]  /*3ab0*/  FMUL R39, R39, R23.reuse ;  /* 0x0000001727277220 */ /* 0x080fe20000400000 */
[C---:B------:R-:W-:Y:S01]  /*3ac0*/  ISETP.GT.AND P3, PT, R3.reuse, RZ, P2 ;  /* 0x000000ff0300720c */ /* 0x040fe20001764270 */
[----:B------:R-:W-:Y:S01]  /*3ad0*/  @P4 STG.E.U16 desc[UR36][R6.64+0x10], R28 ;  /* 0x0000101c06004986 */ /* 0x000fe2000c101524 */
[----:B------:R-:W-:Y:S01]  /*3ae0*/  ISETP.GT.AND P2, PT, R3, 0x8, P2 ;  /* 0x000000080300780c */ /* 0x000fe20001744270 */
[----:B------:R-:W-:Y:S01]  /*3af0*/  FMUL R40, R40, R23 ;  /* 0x0000001728287220 */ /* 0x000fe20000400000 */
[----:B------:R-:W-:Y:S01]  /*3b00*/  F2FP.F16.F32.PACK_AB R31, RZ, R31 ;  /* 0x0000001fff1f723e */ /* 0x000fe200000000ff */
[-C--:B------:R-:W-:Y:S01]  /*3b10*/  FMUL R41, R41, R23.reuse ;  /* 0x0000001729297220 */ /* 0x080fe20000400000 */
[----:B------:R-:W-:Y:S01]  /*3b20*/  ISETP.GT.AND P4, PT, R3, RZ, P0 ;  /* 0x000000ff0300720c */ /* 0x000fe20000784270 */
[-C--:B------:R-:W-:Y:S01]  /*3b30*/  FMUL R42, R42, R23.reuse ;  /* 0x000000172a2a7220 */ /* 0x080fe20000400000 */
[----:B------:R-:W-:Y:S01]  /*3b40*/  F2FP.F16.F32.PACK_AB R32, RZ, R32 ;  /* 0x00000020ff20723e */ /* 0x000fe200000000ff */
[----:B------:R-:W-:Y:S01]  /*3b50*/  FMUL R43, R43, R23 ;  /* 0x000000172b2b7220 */ /* 0x000fe20000400000 */
[----:B------:R-:W-:Y:S01]  /*3b60*/  F2FP.F16.F32.PACK_AB R33, RZ, R33 ;  /* 0x00000021ff21723e */ /* 0x000fe200000000ff */
[-C--:B------:R-:W-:Y:S01]  /*3b70*/  FMUL R44, R44, R23.reuse ;  /* 0x000000172c2c7220 */ /* 0x080fe20000400000 */
[----:B------:R-:W-:Y:S01]  /*3b80*/  F2FP.F16.F32.PACK_AB R34, RZ, R34 ;  /* 0x00000022ff22723e */ /* 0x000fe200000000ff */
[----:B------:R-:W-:Y:S01]  /*3b90*/  @P3 STG.E.U16 desc[UR36][R6.64+0x12], R29 ;  /* 0x0000121d06003986 */ /* 0x000fe2000c101524 */
[----:B------:R-:W-:Y:S01]  /*3ba0*/  ISETP.GT.AND P3, PT, R4, 0x11, PT ;  /* 0x000000110400780c */ /* 0x000fe20003f64270 */
[----:B------:R-:W-:Y:S01]  /*3bb0*/  FMUL R45, R45, R23 ;  /* 0x000000172d2d7220 */ /* 0x000fe20000400000 */
[----:B------:R-:W-:Y:S01]  /*3bc0*/  F2FP.F16.F32.PACK_AB R35, RZ, R35 ;  /* 0x00000023ff23723e */ /* 0x000fe200000000ff */
[----:B------:R-:W-:Y:S01]  /*3bd0*/  @P1 STG.E.U16 desc[UR36][R8.64+0x10], R30 ;  /* 0x0000101e08001986 */ /* 0x000fe2000c101524 */
[C---:B------:R-:W-:Y:S01]  /*3be0*/  ISETP.GT.AND P1, PT, R3.reuse, 0x8, P0 ;  /* 0x000000080300780c */ /* 0x040fe20000724270 */
[-C--:B------:R-:W-:Y:S01]  /*3bf0*/  FMUL R46, R46, R23.reuse ;  /* 0x000000172e2e7220 */ /* 0x080fe20000400000 */
[----:B------:R-:W-:Y:S01]  /*3c00*/  ISETP.GT.AND P0, PT, R4, 0x18, PT ;  /* 0x000000180400780c */ /* 0x000fe20003f04270 */
[----:B------:R-:W-:Y:S01]  /*3c10*/  @P2 STG.E.U16 desc[UR36][R8.64+0x12], R31 ;  /* 0x0000121f08002986 */ /* 0x000fe2000c101524 */
[----:B------:R-:W-:Y:S01]  /*3c20*/  ISETP.GT.AND P2, PT, R3, RZ, P3 ;  /* 0x000000ff0300720c */ /* 0x000fe20001f44270 */
[-C--:B------:R-:W-:Y:S01]  /*3c30*/  FMUL R47, R47, R23.reuse ;  /* 0x000000172f2f7220 */ /* 0x080fe20000400000 */
[C---:B------:R-:W-:Y:S01]  /*3c40*/  ISETP.GT.AND P3, PT, R3.reuse, 0x8, P3 ;  /* 0x000000080300780c */ /* 0x040fe20001f64270 */
[----:B------:R-:W-:Y:S01]  /*3c50*/  @P4 STG.E.U16 desc[UR36][R6.64+0x20], R32 ;  /* 0x0000202006004986 */ /* 0x000fe2000c101524 */
[----:B------:R-:W-:Y:S01]  /*3c60*/  ISETP.GT.AND P4, PT, R3, RZ, P0 ;  /* 0x000000ff0300720c */ /* 0x000fe20000784270 */
[-C--:B------:R-:W-:Y:S01]  /*3c70*/  FMUL R48, R48, R23.reuse ;  /* 0x0000001730307220 */ /* 0x080fe20000400000 */
[----:B------:R-:W-:Y:S01]  /*3c80*/  F2FP.F16.F32.PACK_AB R36, RZ, R36 ;  /* 0x00000024ff24723e */ /* 0x000fe200000000ff */
[----:B------:R-:W-:Y:S01]  /*3c90*/  FMUL R49, R49, R23 ;  /* 0x0000001731317220 */ /* 0x000fe20000400000 */
[----:B------:R-:W-:Y:S01]  /*3ca0*/  F2FP.F16.F32.PACK_AB R37, RZ, R37 ;  /* 0x00000025ff25723e */ /* 0x000fe200000000ff */
[-C--:B------:R-:W-:Y:S01]  /*3cb0*/  FMUL R50, R50, R23.reuse ;  /* 0x0000001732327220 */ /* 0x080fe20000400000 */
[----:B------:R-:W-:Y:S01]  /*3cc0*/  F2FP.F16.F32.PACK_AB R38, RZ, R38 ;  /* 0x00000026ff26723e */ /* 0x000fe200000000ff */
[----:B------:R-:W-:Y:S01]  /*3cd0*/  FMUL R51, R51, R23 ;  /* 0x0000001733337220 */ /* 0x000fe20000400000 */
[----:B------:R-:W-:Y:S01]  /*3ce0*/  F2FP.F16.F32.PACK_AB R39, RZ, R39 ;  /* 0x00000027ff27723e */ /* 0x000fe200000000ff */
[----:B------:R-:W-:Y:S01]  /*3cf0*/  @P2 STG.E.U16 desc[UR36][R6.64+0x22], R33 ;  /* 0x0000222106002986 */ /* 0x000fe2000c101524 */
[----:B------:R-:W-:Y:S01]  /*3d00*/  F2FP.F16.F32.PACK_AB R40, RZ, R40 ;  /* 0x00000028ff28723e */ /* 0x000fe200000000ff */
        /* <DEDUP_REMOVED lines=10> */
[----:B------:R-:W-:Y:S01]  /*3db0*/  @P4 STG.E.U16 desc[UR36][R6.64+0x30], R36 ;  /* 0x0000302406004986 */ /* 0x000fe2000c101524 */
[----:B------:R-:W-:Y:S01]  /*3dc0*/  ISETP.GT.AND P2, PT, R3, RZ, P3 ;  /* 0x000000ff0300720c */ /* 0x000fe20001f44270 */
[----:B------:R-:W-:Y:S01]  /*3dd0*/  FMUL R55, R55, R23 ;  /* 0x0000001737377220 */ /* 0x000fe20000400000 */
[----:B------:R-:W-:-:S02]  /*3de0*/  ISETP.GT.AND P4, PT, R3, 0x8, P3 ;  /* 0x000000080300780c */ /* 0x000fc40001f84270 */
[C---:B------:R-:W-:Y:S02]  /*3df0*/  ISETP.GT.AND P3, PT, R3.reuse, RZ, P0 ;  /* 0x000000ff0300720c */ /* 0x040fe40000764270 */
[----:B------:R-:W-:Y:S02]  /*3e00*/  ISETP.GT.AND P0, PT, R3, 0x8, P0 ;  /* 0x000000080300780c */ /* 0x000fe40000704270 */
[----:B------:R-:W-:Y:S02]  /*3e10*/  F2FP.F16.F32.PACK_AB R43, RZ, R43 ;  /* 0x0000002bff2b723e */ /* 0x000fe400000000ff */
[----:B------:R-:W-:Y:S02]  /*3e20*/  F2FP.F16.F32.PACK_AB R44, RZ, R44 ;  /* 0x0000002cff2c723e */ /* 0x000fe400000000ff */
[----:B------:R-:W-:Y:S01]  /*3e30*/  F2FP.F16.F32.PACK_AB R45, RZ, R45 ;  /* 0x0000002dff2d723e */ /* 0x000fe200000000ff */
[----:B------:R-:W-:Y:S01]  /*3e40*/  @P2 STG.E.U16 desc[UR36][R6.64+0x32], R37 ;  /* 0x0000322506002986 */ /* 0x000fe2000c101524 */
[----:B------:R-:W-:-:S02]  /*3e50*/  F2FP.F16.F32.PACK_AB R46, RZ, R46 ;  /* 0x0000002eff2e723e */ /* 0x000fc400000000ff */
[----:B------:R-:W-:Y:S01]  /*3e60*/  F2FP.F16.F32.PACK_AB R47, RZ, R47 ;  /* 0x0000002fff2f723e */ /* 0x000fe200000000ff */
[----:B------:R-:W-:Y:S01]  /*3e70*/  @P1 STG.E.U16 desc[UR36][R8.64+0x30], R38 ;  /* 0x0000302608001986 */ /* 0x000fe2000c101524 */
[C---:B------:R-:W-:Y:S02]  /*3e80*/  ISETP.GT.AND P1, PT, R4.reuse, 0x28, PT ;  /* 0x000000280400780c */ /* 0x040fe40003f24270 */
[----:B------:R-:W-:Y:S01]  /*3e90*/  F2FP.F16.F32.PACK_AB R48, RZ, R48 ;  /* 0x00000030ff30723e */ /* 0x000fe200000000ff */
[----:B------:R-:W-:Y:S01]  /*3ea0*/  @P4 STG.E.U16 desc[UR36][R8.64+0x32], R39 ;  /* 0x0000322708004986 */ /* 0x000fe2000c101524 */
[----:B------:R-:W-:Y:S02]  /*3eb0*/  ISETP.GT.AND P4, PT, R4, 0x21, PT ;  /* 0x000000210400780c */ /* 0x000fe40003f84270 */
[----:B------:R-:W-:Y:S01]  /*3ec0*/  F2FP.F16.F32.PACK_AB R49, RZ, R49 ;  /* 0x00000031ff31723e */ /* 0x000fe200000000ff */
[----:B------:R-:W-:Y:S01]  /*3ed0*/  @P3 STG.E.U16 desc[UR36][R6.64+0x40], R40 ;  /* 0x0000402806003986 */ /* 0x000fe2000c101524 */
[----:B------:R-:W-:-:S02]  /*3ee0*/  ISETP.GT.AND P2, PT, R3, RZ, P4 ;  /* 0x000000ff0300720c */ /* 0x000fc40002744270 */
[C---:B------:R-:W-:Y:S02]  /*3ef0*/  ISETP.GT.AND P4, PT, R3.reuse, 0x8, P4 ;  /* 0x000000080300780c */ /* 0x040fe40002784270 */
        /* <DEDUP_REMOVED lines=12> */
[C---:B------:R-:W-:Y:S02]  /*3fc0*/  ISETP.GT.AND P2, PT, R3.reuse, RZ, P0 ;  /* 0x000000ff0300720c */ /* 0x040fe40000744270 */
[----:B------:R-:W-:Y:S01]  /*3fd0*/  ISETP.GT.AND P0, PT, R3, 0x8, P0 ;  /* 0x000000080300780c */ /* 0x000fe20000704270 */
[----:B------:R-:W-:Y:S01]  /*3fe0*/  @P3 STG.E.U16 desc[UR36][R6.64+0x50], R44 ;  /* 0x0000502c06003986 */ /* 0x000fe2000c101524 */
[----:B------:R-:W-:-:S04]  /*3ff0*/  ISETP.GT.AND P3, PT, R4, 0x30, PT ;  /* 0x000000300400780c */ /* 0x000fc80003f64270 */
[C---:B------:R-:W-:Y:S02]  /*4000*/  ISETP.GT.AND P4, PT, R3.reuse, RZ, P3 ;  /* 0x000000ff0300720c */ /* 0x040fe40001f84270 */
[----:B------:R-:W-:-:S03]  /*4010*/  ISETP.GT.AND P3, PT, R3, 0x8, P3 ;  /* 0x000000080300780c */ /* 0x000fc60001f64270 */
[----:B------:R-:W-:Y:S01]  /*4020*/  @P2 STG.E.U16 desc[UR36][R6.64+0x52], R45 ;  /* 0x0000522d06002986 */ /* 0x000fe2000c101524 */
[----:B------:R-:W-:-:S03]  /*4030*/  ISETP.GT.AND P2, PT, R4, 0x39, PT ;  /* 0x000000390400780c */ /* 0x000fc60003f44270 */
[----:B------:R-:W-:Y:S01]  /*4040*/  @P1 STG.E.U16 desc[UR36][R8.64+0x50], R46 ;  /* 0x0000502e08001986 */ /* 0x000fe2000c101524 */
[----:B------:R-:W-:-:S03]  /*4050*/  ISETP.GT.AND P1, PT, R4, 0x38, PT ;  /* 0x000000380400780c */ /* 0x000fc60003f24270 */
[----:B------:R-:W-:Y:S01]  /*4060*/  @P0 STG.E.U16 desc[UR36][R8.64+0x52], R47 ;  /* 0x0000522f08000986 */ /* 0x000fe2000c101524 */
[----:B------:R-:W-:-:S03]  /*4070*/  ISETP.GT.AND P0, PT, R4, 0x31, PT ;  /* 0x000000310400780c */ /* 0x000fc60003f04270 */
[----:B------:R-:W-:Y:S01]  /*4080*/  @P4 STG.E.U16 desc[UR36][R6.64+0x60], R48 ;  /* 0x0000603006004986 */ /* 0x000fe2000c101524 */
[C---:B------:R-:W-:Y:S02]  /*4090*/  ISETP.GT.AND P4, PT, R3.reuse, RZ, P0 ;  /* 0x000000ff0300720c */ /* 0x040fe40000784270 */
[----:B------:R-:W-:-:S11]  /*40a0*/  ISETP.GT.AND P0, PT, R3, 0x8, P0 ;  /* 0x000000080300780c */ /* 0x000fd60000704270 */
[----:B------:R-:W-:Y:S02]  /*40b0*/  @P4 IMAD.MOV.U32 R4, RZ, RZ, R6 ;  /* 0x000000ffff044224 */ /* 0x000fe400078e0006 */
[----:B------:R-:W-:-:S05]  /*40c0*/  @P4 IMAD.MOV.U32 R5, RZ, RZ, R7 ;  /* 0x000000ffff054224 */ /* 0x000fca00078e0007 */
[----:B------:R0:W-:Y:S01]  /*40d0*/  @P4 STG.E.U16 desc[UR36][R4.64+0x62], R49 ;  /* 0x0000623104004986 */ /* 0x0001e2000c101524 */
[C---:B------:R-:W-:Y:S02]  /*40e0*/  ISETP.GT.AND P4, PT, R3.reuse, RZ, P2 ;  /* 0x000000ff0300720c */ /* 0x040fe40001784270 */
[----:B------:R-:W-:Y:S01]  /*40f0*/  ISETP.GT.AND P2, PT, R3, 0x8, P2 ;  /* 0x000000080300780c */ /* 0x000fe20001744270 */
[----:B0-----:R-:W-:Y:S02]  /*4100*/  @P3 IMAD.MOV.U32 R4, RZ, RZ, R8 ;  /* 0x000000ffff043224 */ /* 0x001fe400078e0008 */
[----:B------:R-:W-:-:S05]  /*4110*/  @P3 IMAD.MOV.U32 R5, RZ, RZ, R9 ;  /* 0x000000ffff053224 */ /* 0x000fca00078e0009 */
[----:B------:R0:W-:Y:S01]  /*4120*/  @P3 STG.E.U16 desc[UR36][R4.64+0x60], R50 ;  /* 0x0000603204003986 */ /* 0x0001e2000c101524 */
[C---:B------:R-:W-:Y:S02]  /*4130*/  ISETP.GT.AND P3, PT, R3.reuse, RZ, P1 ;  /* 0x000000ff0300720c */ /* 0x040fe40000f64270 */
[----:B------:R-:W-:Y:S01]  /*4140*/  ISETP.GT.AND P1, PT, R3, 0x8, P1 ;  /* 0x000000080300780c */ /* 0x000fe20000f24270 */
[----:B0-----:R-:W-:Y:S02]  /*4150*/  @P0 IMAD.MOV.U32 R4, RZ, RZ, R8 ;  /* 0x000000ffff040224 */ /* 0x001fe400078e0008 */
[----:B------:R-:W-:-:S05]  /*4160*/  @P0 IMAD.MOV.U32 R5, RZ, RZ, R9 ;  /* 0x000000ffff050224 */ /* 0x000fca00078e0009 */
[----:B------:R0:W-:Y:S03]  /*4170*/  @P0 STG.E.U16 desc[UR36][R4.64+0x62], R51 ;  /* 0x0000623304000986 */ /* 0x0001e6000c101524 */
[----:B0-----:R-:W-:Y:S02]  /*4180*/  @P3 IMAD.MOV.U32 R4, RZ, RZ, R6 ;  /* 0x000000ffff043224 */ /* 0x001fe400078e0006 */
[----:B------:R-:W-:-:S05]  /*4190*/  @P3 IMAD.MOV.U32 R5, RZ, RZ, R7 ;  /* 0x000000ffff053224 */ /* 0x000fca00078e0007 */
[----:B------:R0:W-:Y:S04]  /*41a0*/  @P3 STG.E.U16 desc[UR36][R4.64+0x70], R52 ;  /* 0x0000703404003986 */ /* 0x0001e8000c101524 */
[----:B------:R1:W-:Y:S01]  /*41b0*/  @P4 STG.E.U16 desc[UR36][R6.64+0x72], R53 ;  /* 0x0000723506004986 */ /* 0x0003e2000c101524 */
[----:B0-----:R-:W-:Y:S02]  /*41c0*/  @P1 IMAD.MOV.U32 R4, RZ, RZ, R8 ;  /* 0x000000ffff041224 */ /* 0x001fe400078e0008 */
[----:B------:R-:W-:-:S05]  /*41d0*/  @P1 IMAD.MOV.U32 R5, RZ, RZ, R9 ;  /* 0x000000ffff051224 */ /* 0x000fca00078e0009 */
[----:B------:R1:W-:Y:S04]  /*41e0*/  @P1 STG.E.U16 desc[UR36][R4.64+0x70], R54 ;  /* 0x0000703604001986 */ /* 0x0003e8000c101524 */
[----:B------:R1:W-:Y:S02]  /*41f0*/  @P2 STG.E.U16 desc[UR36][R8.64+0x72], R55 ;  /* 0x0000723708002986 */ /* 0x0003e4000c101524 */
.L_x_96:
[----:B------:R-:W-:Y:S05]  /*4200*/  BSYNC B0 ;  /* 0x0000000000007941 */ /* 0x000fea0003800000 */
.L_x_34:
[----:B------:R-:W-:Y:S01]  /*4210*/  ULDC UR4, c[0x0][0xc] ;  /* 0x0000030000047ab9 */ /* 0x000fe20000000800 */
[----:B------:R-:W-:Y:S01]  /*4220*/  ULDC UR5, c[0x0][0x10] ;  /* 0x0000040000057ab9 */ /* 0x000fe20000000800 */
[----:B------:R-:W0:Y:S01]  /*4230*/  LDC R3, c[0x0][0x14] ;  /* 0x00000500ff037b82 */ /* 0x000e220000000800 */
[----:B------:R-:W-:Y:S01]  /*4240*/  UIMAD.WIDE.U32 UR4, UR4, UR5, URZ ;  /* 0x00000005040472a5 */ /* 0x000fe2000f8e003f */
[----:B------:R-:W-:Y:S02]  /*4250*/  IMAD.MOV.U32 R61, RZ, RZ, -0x1 ;  /* 0xffffffffff3d7424 */ /* 0x000fe400078e00ff */
[----:B------:R-:W-:-:S03]  /*4260*/  IMAD.MOV.U32 R57, RZ, RZ, -0x1 ;  /* 0xffffffffff397424 */ /* 0x000fc600078e00ff */
[----:B0-----:R-:W-:-:S04]  /*4270*/  IMAD.WIDE.U32 R16, R3, UR4, R16 ;  /* 0x0000000403107c25 */ /* 0x001fc8000f8e0010 */
[----:B------:R-:W-:Y:S01]  /*4280*/  IMAD R3, R3, UR5, RZ ;  /* 0x0000000503037c24 */ /* 0x000fe2000f8e02ff */
[----:B------:R-:W-:Y:S02]  /*4290*/  ULDC.64 UR4, c[0x0][0x650] ;  /* 0x0001940000047ab9 */ /* 0x000fe40000000a00 */
[----:B------:R-:W-:Y:S01]  /*42a0*/  ISETP.GE.U32.AND P0, PT, R16, UR4, PT ;  /* 0x0000000410007c0c */ /* 0x000fe2000bf06070 */
[--C-:B------:R-:W-:Y:S01]  /*42b0*/  IMAD.IADD R17, R17, 0x1, R3.reuse ;  /* 0x0000000111117824 */ /* 0x100fe200078e0203 */
[----:B------:R-:W-:-:S04]  /*42c0*/  PRMT R3, RZ, 0x7610, R3 ;  /* 0x00007610ff037816 */ /* 0x000fc80000000003 */
[----:B------:R-:W-:-:S13]  /*42d0*/  ISETP.GE.U32.AND.EX P0, PT, R17, UR5, PT, P0 ;  /* 0x0000000511007c0c */ /* 0x000fda000bf06100 */
[----:B------:R-:W-:Y:S05]  /*42e0*/  @P0 BRA `(.L_x_97) ;  /* 0x0000000400640947 */ /* 0x000fea0003800000 */
[----:B---3--:R-:W0:Y:S01]  /*42f0*/  S2R R12, SR_CTAID.X ;  /* 0x00000000000c7919 */ /* 0x008e220000002500 */
[----:B-12-4-:R-:W1:Y:S01]  /*4300*/  LDC.64 R10, c[0x0][0x628] ;  /* 0x00018a00ff0a7b82 */ /* 0x016e620000000a00 */
[----:B------:R-:W-:Y:S01]  /*4310*/  ULDC UR4, c[0x0][0x150] ;  /* 0x0000540000047ab9 */ /* 0x000fe20000000800 */
[----:B------:R-:W-:Y:S01]  /*4320*/  IMAD.MOV.U32 R8, RZ, RZ, R16 ;  /* 0x000000ffff087224 */ /* 0x000fe200078e0010 */
[----:B-----5:R-:W2:Y:S01]  /*4330*/  S2R R24, SR_CTAID.Y ;  /* 0x0000000000187919 */ /* 0x020ea20000002600 */
[----:B------:R-:W-:-:S04]  /*4340*/  IMAD.MOV.U32 R9, RZ, RZ, R17 ;  /* 0x000000ffff097224 */ /* 0x000fc800078e0011 */
[----:B------:R-:W3:Y:S08]  /*4350*/  LDC R21, c[0x0][0x144] ;  /* 0x00005100ff157b82 */ /* 0x000ef00000000800 */
[----:B------:R-:W4:Y:S08]  /*4360*/  LDC R0, c[0x0][0x630] ;  /* 0x00018c00ff007b82 */ /* 0x000f300000000800 */
[----:B------:R-:W2:Y:S01]  /*4370*/  LDC.64 R14, c[0x0][0x620] ;  /* 0x00018800ff0e7b82 */ /* 0x000ea20000000a00 */
[----:B-1----:R-:W-:-:S04]  /*4380*/  ISETP.NE.U32.AND P0, PT, R10, RZ, PT ;  /* 0x000000ff0a00720c */ /* 0x002fc80003f05070 */
[----:B------:R-:W-:Y:S02]  /*4390*/  ISETP.NE.AND.EX P0, PT, R11, RZ, PT, P0 ;  /* 0x000000ff0b00720c */ /* 0x000fe40003f05300 */
[----:B0-----:R-:W-:-:S05]  /*43a0*/  I2FP.F32.U32 R3, R12 ;  /* 0x0000000c00037245 */ /* 0x001fca0000201000 */
[----:B------:R-:W-:-:S04]  /*43b0*/  FMUL R3, R3, UR4 ;  /* 0x0000000403037c20 */ /* 0x000fc80008400000 */
[----:B------:R0:W1:Y:S02]  /*43c0*/  F2I.U32.TRUNC.NTZ R20, R3 ;  /* 0x0000000300147305 */ /* 0x000064000020f000 */
[----:B---34-:R-:W-:Y:S05]  /*43d0*/  @!P0 BRA `(.L_x_98) ;  /* 0x0000000000288947 */ /* 0x018fea0003800000 */
[----:B0-----:R-:W0:Y:S02]  /*43e0*/  LDC R3, c[0x0][0x634] ;  /* 0x00018d00ff037b82 */ /* 0x001e240000000800 */
        /* <DEDUP_REMOVED lines=9> */
.L_x_98:
[----:B------:R-:W3:Y:S01]  /*4480*/  LDC.64 R28, c[0x0][0x640] ;  /* 0x00019000ff1c7b82 */ /* 0x000ee20000000a00 */
[-CC-:B------:R-:W-:Y:S01]  /*4490*/  SHF.R.U64 R57, R8, R0.reuse, R9.reuse ;  /* 0x0000000008397219 */ /* 0x180fe20000001209 */
[----:B-1----:R-:W-:Y:S01]  /*44a0*/  IMAD.MOV R20, RZ, RZ, -R20 ;  /* 0x000000ffff147224 */ /* 0x002fe200078e0a14 */
[----:B------:R-:W-:Y:S01]  /*44b0*/  SHF.R.U32.HI R0, RZ, R0, R9 ;  /* 0x00000000ff007219 */ /* 0x000fe20000011609 */
[----:B------:R-:W-:Y:S01]  /*44c0*/  ULDC UR4, c[0x0][0x154] ;  /* 0x0000550000047ab9 */ /* 0x000fe20000000800 */
[----:B0-----:R-:W-:Y:S01]  /*44d0*/  IADD3 R3, P0, RZ, -R57, RZ ;  /* 0x80000039ff037210 */ /* 0x001fe20007f1e0ff */
[----:B------:R-:W-:Y:S02]  /*44e0*/  IMAD R21, R21, R20, R12 ;  /* 0x0000001415157224 */ /* 0x000fe400078e020c */
[----:B------:R-:W0:Y:S01]  /*44f0*/  LDC R6, c[0x0][0x618] ;  /* 0x00018600ff067b82 */ /* 0x000e220000000800 */
[----:B------:R-:W-:Y:S02]  /*4500*/  IMAD.MOV.U32 R7, RZ, RZ, 0x1 ;  /* 0x00000001ff077424 */ /* 0x000fe400078e00ff */
[----:B------:R-:W-:-:S04]  /*4510*/  IMAD.X R5, RZ, RZ, ~R0, P0 ;  /* 0x000000ffff057224 */ /* 0x000fc800000e0e00 */
[-C--:B--2---:R-:W-:Y:S01]  /*4520*/  IMAD R0, R5, R14.reuse, RZ ;  /* 0x0000000e05007224 */ /* 0x084fe200078e02ff */
[----:B------:R-:W1:Y:S01]  /*4530*/  LDC R8, c[0x0][0x608] ;  /* 0x00018200ff087b82 */ /* 0x000e620000000800 */
[----:B------:R-:W-:-:S04]  /*4540*/  IMAD.WIDE.U32 R4, R3, R14, R16 ;  /* 0x0000000e03047225 */ /* 0x000fc800078e0010 */
[----:B------:R-:W-:Y:S01]  /*4550*/  IMAD R3, R3, R15, R0 ;  /* 0x0000000f03037224 */ /* 0x000fe200078e0200 */
[----:B------:R-:W-:Y:S02]  /*4560*/  I2FP.F32.U32 R0, R24 ;  /* 0x0000001800007245 */ /* 0x000fe40000201000 */
[----:B------:R-:W2:Y:S01]  /*4570*/  LDC R26, c[0x0][0x658] ;  /* 0x00019600ff1a7b82 */ /* 0x000ea20000000800 */
[----:B------:R-:W-:Y:S01]  /*4580*/  IMAD.IADD R3, R5, 0x1, R3 ;  /* 0x0000000105037824 */ /* 0x000fe200078e0203 */
[----:B---3--:R-:W-:Y:S01]  /*4590*/  ISETP.NE.U32.AND P0, PT, R28, RZ, PT ;  /* 0x000000ff1c00720c */ /* 0x008fe20003f05070 */
[----:B------:R-:W-:Y:S01]  /*45a0*/  FMUL R0, R0, UR4 ;  /* 0x0000000400007c20 */ /* 0x000fe20008400000 */
[----:B------:R-:W-:Y:S02]  /*45b0*/  IMAD.MOV.U32 R5, RZ, RZ, -0x1 ;  /* 0xffffffffff057424 */ /* 0x000fe400078e00ff */
[----:B------:R-:W-:Y:S01]  /*45c0*/  ISETP.NE.AND.EX P0, PT, R29, RZ, PT, P0 ;  /* 0x000000ff1d00720c */ /* 0x000fe20003f05300 */
[----:B------:R3:W4:Y:S01]  /*45d0*/  F2I.U32.TRUNC.NTZ R13, R0 ;  /* 0x00000000000d7305 */ /* 0x000722000020f000 */
[----:B------:R-:W3:Y:S01]  /*45e0*/  LDC R15, c[0x0][0x148] ;  /* 0x00005200ff0f7b82 */ /* 0x000ee20000000800 */
[----:B0-----:R-:W-:-:S02]  /*45f0*/  SHF.R.U64 R12, R4, R6, R3 ;  /* 0x00000006040c7219 */ /* 0x001fc40000001203 */
[----:B------:R-:W-:-:S05]  /*4600*/  SHF.R.U32.HI R3, RZ, R6, R3 ;  /* 0x00000006ff037219 */ /* 0x000fca0000011603 */
[----:B------:R-:W0:Y:S01]  /*4610*/  LDC R20, c[0x0][0x600] ;  /* 0x00018000ff147b82 */ /* 0x000e220000000800 */
[-CC-:B-1----:R-:W-:Y:S02]  /*4620*/  SHF.R.U64 R10, R12, R8.reuse, R3.reuse ;  /* 0x000000080c0a7219 */ /* 0x182fe40000001203 */
[----:B------:R-:W-:-:S05]  /*4630*/  SHF.R.U32.HI R3, RZ, R8, R3 ;  /* 0x00000008ff037219 */ /* 0x000fca0000011603 */
[----:B------:R-:W1:Y:S01]  /*4640*/  LDC R27, c[0x0][0x648] ;  /* 0x00019200ff1b7b82 */ /* 0x000e620000000800 */
[-C--:B--2---:R-:W-:Y:S02]  /*4650*/  SHF.L.U32 R4, R5, R26.reuse, RZ ;  /* 0x0000001a05047219 */ /* 0x084fe400000006ff */
[-CC-:B------:R-:W-:Y:S02]  /*4660*/  SHF.R.U64 R14, R10, R26.reuse, R3.reuse ;  /* 0x0000001a0a0e7219 */ /* 0x180fe40000001203 */
[----:B------:R-:W-:Y:S02]  /*4670*/  SHF.R.U32.HI R5, RZ, R26, R3 ;  /* 0x0000001aff057219 */ /* 0x000fe40000011603 */
[----:B------:R-:W-:Y:S01]  /*4680*/  LOP3.LUT R25, RZ, R4, RZ, 0x33, !PT ;  /* 0x00000004ff197212 */ /* 0x000fe200078e33ff */
[----:B------:R-:W2:Y:S01]  /*4690*/  LDC R30, c[0x0][0x638] ;  /* 0x00018e00ff1e7b82 */ /* 0x000ea20000000800 */
[----:B------:R-:W-:Y:S01]  /*46a0*/  SHF.L.U32 R26, R7, R26, RZ ;  /* 0x0000001a071a7219 */ /* 0x000fe200000006ff */
[----:B------:R-:W-:-:S06]  /*46b0*/  IMAD.MOV.U32 R4, RZ, RZ, R14 ;  /* 0x000000ffff047224 */ /* 0x000fcc00078e000e */
[----:B------:R-:W0:Y:S01]  /*46c0*/  LDC R31, c[0x0][0x610] ;  /* 0x00018400ff1f7b82 */ /* 0x000e220000000800 */
[----:B----4-:R-:W-:Y:S05]  /*46d0*/  @!P0 BRA `(.L_x_99) ;  /* 0x0000000000288947 */ /* 0x010fea0003800000 */
        /* <DEDUP_REMOVED lines=10> */
.L_x_99:
[----:B------:R-:W-:Y:S01]  /*4780*/  ISETP.NE.AND P0, PT, R2, 0x1, PT ;  /* 0x000000010200780c */ /* 0x000fe20003f05270 */
[----:B0-----:R-:W-:Y:S01]  /*4790*/  VIADD R7, R20, 0xffffffff ;  /* 0xffffffff14077836 */ /* 0x001fe20000000000 */
[----:B-1-3--:R-:W-:Y:S01]  /*47a0*/  SHF.R.U64 R0, R4, R27, R5 ;  /* 0x0000001b04007219 */ /* 0x00afe20000001205 */
[----:B------:R-:W-:Y:S01]  /*47b0*/  IMAD.MOV R13, RZ, RZ, -R13 ;  /* 0x000000ffff0d7224 */ /* 0x000fe200078e0a0d */
[----:B------:R-:W-:Y:S01]  /*47c0*/  LOP3.LUT R5, R10, R25, RZ, 0xc0, !PT ;  /* 0x000000190a057212 */ /* 0x000fe200078ec0ff */
[----:B------:R-:W-:Y:S01]  /*47d0*/  IMAD.MOV.U32 R4, RZ, RZ, 0x1 ;  /* 0x00000001ff047424 */ /* 0x000fe200078e00ff */
[----:B------:R-:W-:Y:S01]  /*47e0*/  LOP3.LUT R12, R12, R7, RZ, 0xc0, !PT ;  /* 0x000000070c0c7212 */ /* 0x000fe200078ec0ff */
[----:B------:R-:W-:Y:S02]  /*47f0*/  IMAD.MOV R3, RZ, RZ, -R0 ;  /* 0x000000ffff037224 */ /* 0x000fe400078e0a00 */
[----:B------:R-:W-:Y:S02]  /*4800*/  IMAD R0, R26, R0, R5 ;  /* 0x000000001a007224 */ /* 0x000fe400078e0205 */
[----:B--2---:R-:W-:-:S02]  /*4810*/  IMAD R3, R3, R30, R14 ;  /* 0x0000001e03037224 */ /* 0x004fc400078e020e */
[----:B------:R-:W-:Y:S02]  /*4820*/  @P0 IMAD R21, R15, R13, R24 ;  /* 0x0000000d0f150224 */ /* 0x000fe400078e0218 */
[----:B------:R-:W-:Y:S01]  /*4830*/  IMAD R5, R3, R20, R12 ;  /* 0x0000001403057224 */ /* 0x000fe200078e020c */
[----:B------:R-:W-:Y:S01]  /*4840*/  PRMT R3, R4, 0x7610, R3 ;  /* 0x0000761004037816 */ /* 0x000fe20000000003 */
[----:B------:R-:W-:-:S05]  /*4850*/  IMAD R0, R0, R31, R21 ;  /* 0x0000001f00007224 */ /* 0x000fca00078e0215 */
[----:B------:R-:W-:Y:S02]  /*4860*/  SEL R61, R5, R0, !P0 ;  /* 0x00000000053d7207 */ /* 0x000fe40004000000 */
[----:B------:R-:W-:-:S07]  /*4870*/  SEL R0, R0, R5, !P0 ;  /* 0x0000000500007207 */ /* 0x000fce0004000000 */
.L_x_97:
[----:B------:R-:W-:Y:S01]  /*4880*/  LOP3.LUT P0, RZ, R3, 0xff, RZ, 0xc0, !PT ;  /* 0x000000ff03ff7812 */ /* 0x000fe2000780c0ff */
[----:B------:R-:W-:-:S12]  /*4890*/  IMAD.MOV.U32 R60, RZ, RZ, R0 ;  /* 0x000000ffff3c7224 */ /* 0x000fd800078e0000 */
[----:B------:R-:W-:Y:S05]  /*48a0*/  @P0 BRA `(.L_x_100) ;  /* 0xffffffc8002c0947 */ /* 0x000fea000383ffff */
[----:B------:R-:W-:Y:S05]  /*48b0*/  EXIT ;  /* 0x000000000000794d */ /* 0x000fea0003800000 */
.L_x_7:
[----:B0-----:R-:W-:Y:S01]  /*48c0*/  ULDC.64 UR4, c[0x0][0x650] ;  /* 0x0001940000047ab9 */ /* 0x001fe20000000a00 */
        /* <DEDUP_REMOVED lines=25> */
.L_x_102:
[----:B------:R-:W0:Y:S01]  /*4a60*/  LDC.64 R28, c[0x0][0x640] ;  /* 0x00019000ff1c7b82 */ /* 0x000e220000000a00 */
[-CC-:B------:R-:W-:Y:S01]  /*4a70*/  SHF.R.U64 R22, R12, R6.reuse, R13.reuse ;  /* 0x000000060c167219 */ /* 0x180fe2000000120d */
[----:B------:R-:W-:Y:S01]  /*4a80*/  IMAD.MOV.U32 R30, RZ, RZ, 0x1 ;  /* 0x00000001ff1e7424 */ /* 0x000fe200078e00ff */
[----:B------:R-:W-:Y:S02]  /*4a90*/  SHF.R.U32.HI R6, RZ, R6, R13 ;  /* 0x00000006ff067219 */ /* 0x000fe4000001160d */
        /* <DEDUP_REMOVED lines=8> */
[----:B------:R-:W-:Y:S01]  /*4b20*/  IMAD.IADD R9, R9, 0x1, R11 ;  /* 0x0000000109097824 */ /* 0x000fe200078e020b */
[----:B0-----:R-:W-:-:S04]  /*4b30*/  ISETP.NE.U32.AND P0, PT, R28, RZ, PT ;  /* 0x000000ff1c00720c */ /* 0x001fc80003f05070 */
[----:B------:R-:W-:Y:S02]  /*4b40*/  ISETP.NE.AND.EX P0, PT, R29, RZ, PT, P0 ;  /* 0x000000ff1d00720c */ /* 0x000fe40003f05300 */
[----:B------:R-:W0:Y:S01]  /*4b50*/  LDC R20, c[0x0][0x600] ;  /* 0x00018000ff147b82 */ /* 0x000e220000000800 */
[-CC-:B-1----:R-:W-:Y:S01]  /*4b60*/  SHF.R.U64 R14, R8, R10.reuse, R9.reuse ;  /* 0x0000000a080e7219 */ /* 0x182fe20000001209 */
[----:B------:R-:W-:Y:S01]  /*4b70*/  IMAD.MOV.U32 R8, RZ, RZ, -0x1 ;  /* 0xffffffffff087424 */ /* 0x000fe200078e00ff */
[----:B------:R-:W-:-:S05]  /*4b80*/  SHF.R.U32.HI R9, RZ, R10, R9 ;  /* 0x0000000aff097219 */ /* 0x000fca0000011609 */
[----:B------:R-:W1:Y:S01]  /*4b90*/  LDC R24, c[0x0][0x648] ;  /* 0x00019200ff187b82 */ /* 0x000e620000000800 */
[-CC-:B--2---:R-:W-:Y:S02]  /*4ba0*/  SHF.R.U64 R23, R14, R12.reuse, R9.reuse ;  /* 0x0000000c0e177219 */ /* 0x184fe40000001209 */
[----:B------:R-:W-:-:S05]  /*4bb0*/  SHF.R.U32.HI R6, RZ, R12, R9 ;  /* 0x0000000cff067219 */ /* 0x000fca0000011609 */
[----:B------:R-:W2:Y:S01]  /*4bc0*/  LDC R26, c[0x0][0x638] ;  /* 0x00018e00ff1a7b82 */ /* 0x000ea20000000800 */
[-C--:B---3--:R-:W-:Y:S02]  /*4bd0*/  SHF.L.U32 R8, R8, R27.reuse, RZ ;  /* 0x0000001b08087219 */ /* 0x088fe400000006ff */
[-CC-:B------:R-:W-:Y:S02]  /*4be0*/  SHF.R.U64 R25, R23, R27.reuse, R6.reuse ;  /* 0x0000001b17197219 */ /* 0x180fe40000001206 */
[----:B------:R-:W-:Y:S02]  /*4bf0*/  LOP3.LUT R32, RZ, R8, RZ, 0x33, !PT ;  /* 0x00000008ff207212 */ /* 0x000fe400078e33ff */
[----:B------:R-:W-:Y:S01]  /*4c00*/  SHF.R.U32.HI R9, RZ, R27, R6 ;  /* 0x0000001bff097219 */ /* 0x000fe20000011606 */
[----:B------:R-:W3:Y:S01]  /*4c10*/  LDC R31, c[0x0][0x610] ;  /* 0x00018400ff1f7b82 */ /* 0x000ee20000000800 */
[----:B------:R-:W-:Y:S01]  /*4c20*/  IMAD.MOV.U32 R8, RZ, RZ, R25 ;  /* 0x000000ffff087224 */ /* 0x000fe200078e0019 */
[----:B------:R-:W-:Y:S06]  /*4c30*/  @!P0 BRA `(.L_x_103) ;  /* 0x0000000000288947 */ /* 0x000fec0003800000 */
        /* <DEDUP_REMOVED lines=10> */
.L_x_103:
[----:B------:R-:W-:Y:S02]  /*4ce0*/  ISETP.NE.AND P0, PT, R2, 0x1, PT ;  /* 0x000000010200780c */ /* 0x000fe40003f05270 */
[----:B-1----:R-:W-:Y:S01]  /*4cf0*/  SHF.R.U64 R6, R8, R24, R9 ;  /* 0x0000001808067219 */ /* 0x002fe20000001209 */
[----:B0-----:R-:W-:Y:S01]  /*4d00*/  VIADD R9, R20, 0xffffffff ;  /* 0xffffffff14097836 */ /* 0x001fe20000000000 */
[----:B------:R-:W-:Y:S02]  /*4d10*/  SHF.L.U32 R30, R30, R27, RZ ;  /* 0x0000001b1e1e7219 */ /* 0x000fe400000006ff */
[----:B------:R-:W-:Y:S01]  /*4d20*/  LOP3.LUT R5, R23, R32, RZ, 0xc0, !PT ;  /* 0x0000002017057212 */ /* 0x000fe200078ec0ff */
[----:B------:R-:W-:-:S04]  /*4d30*/  IMAD.MOV R8, RZ, RZ, -R6 ;  /* 0x000000ffff087224 */ /* 0x000fc800078e0a06 */
[----:B------:R-:W-:Y:S01]  /*4d40*/  IMAD R6, R30, R6, R5 ;  /* 0x000000061e067224 */ /* 0x000fe200078e0205 */
[----:B------:R-:W-:Y:S01]  /*4d50*/  LOP3.LUT R5, R14, R9, RZ, 0xc0, !PT ;  /* 0x000000090e057212 */ /* 0x000fe200078ec0ff */
[----:B------:R-:W-:Y:S02]  /*4d60*/  @P0 IMAD R3, R7, R21, R4 ;  /* 0x0000001507030224 */ /* 0x000fe400078e0204 */
[----:B--2---:R-:W-:Y:S02]  /*4d70*/  IMAD R4, R8, R26, R25 ;  /* 0x0000001a08047224 */ /* 0x004fe400078e0219 */
[----:B---3--:R-:W-:Y:S02]  /*4d80*/  IMAD R3, R6, R31, R3 ;  /* 0x0000001f06037224 */ /* 0x008fe400078e0203 */
[----:B------:R-:W-:Y:S02]  /*4d90*/  IMAD R4, R4, R20, R5 ;  /* 0x0000001404047224 */ /* 0x000fe400078e0205 */
[----:B------:R-:W-:-:S02]  /*4da0*/  IMAD.MOV.U32 R8, RZ, RZ, 0x1 ;  /* 0x00000001ff087424 */ /* 0x000fc400078e00ff */
[----:B------:R-:W-:Y:S01]  /*4db0*/  IMAD.MOV.U32 R6, RZ, RZ, R22 ;  /* 0x000000ffff067224 */ /* 0x000fe200078e0016 */
[----:B------:R-:W-:Y:S02]  /*4dc0*/  SEL R13, R4, R3, !P0 ;  /* 0x00000003040d7207 */ /* 0x000fe40004000000 */
[----:B------:R-:W-:-:S07]  /*4dd0*/  SEL R20, R3, R4, !P0 ;  /* 0x0000000403147207 */ /* 0x000fce0004000000 */
.L_x_101:
[----:B------:R-:W-:-:S08]  /*4de0*/  NOP ;  /* 0x0000000000007918 */ /* 0x000fd00000000000 */
[----:B------:R-:W0:-:S00]  /*4df0*/  USETMAXREG.DEALLOC.CTAPOOL 0x28 ;  /* 0x00000028000079c8 */ /* 0x000e0000080e0500 */
[----:B0-----:R-:W-:-:S13]  /*4e00*/  ISETP.NE.AND P0, PT, R0, RZ, PT ;  /* 0x000000ff0000720c */ /* 0x001fda0003f05270 */
[----:B------:R-:W-:Y:S05]  /*4e10*/  @P0 EXIT ;  /* 0x000000000000094d */ /* 0x000fea0003800000 */
[----:B------:R-:W-:Y:S01]  /*4e20*/  LOP3.LUT P0, RZ, R8, 0xff, RZ, 0xc0, !PT ;  /* 0x000000ff08ff7812 */ /* 0x000fe2000780c0ff */
[----:B------:R-:W-:Y:S02]  /*4e30*/  IMAD.MOV.U32 R0, RZ, RZ, 0x1 ;  /* 0x00000001ff007424 */ /* 0x000fe400078e00ff */
[----:B------:R-:W-:-:S10]  /*4e40*/  IMAD.MOV.U32 R3, RZ, RZ, RZ ;  /* 0x000000ffff037224 */ /* 0x000fd400078e00ff */
[----:B------:R-:W-:Y:S05]  /*4e50*/  @!P0 BRA `(.L_x_104) ;  /* 0x0000000c00388947 */ /* 0x000fea0003800000 */
[----:B------:R-:W0:Y:S01]  /*4e60*/  LDC R0, c[0x0][0x28c] ;  /* 0x0000a300ff007b82 */ /* 0x000e220000000800 */
[----:B------:R-:W-:Y:S01]  /*4e70*/  ULDC UR5, c[0x0][0x658] ;  /* 0x0001960000057ab9 */ /* 0x000fe20000000800 */
[----:B------:R-:W-:Y:S01]  /*4e80*/  UMOV UR7, 0xffffffff ;  /* 0xffffffff00077882 */ /* 0x000fe20000000000 */
[----:B------:R-:W-:Y:S01]  /*4e90*/  ULDC UR6, c[0x0][0xc] ;  /* 0x0000030000067ab9 */ /* 0x000fe20000000800 */
[----:B------:R-:W-:Y:S01]  /*4ea0*/  USHF.L.U32 UR8, UR7, UR5, URZ ;  /* 0x0000000507087299 */ /* 0x000fe2000800063f */
[----:B------:R-:W-:Y:S01]  /*4eb0*/  BSSY B0, `(.L_x_104) ;  /* 0x00000c8000007945 */ /* 0x000fe20003800000 */
[----:B------:R-:W-:Y:S01]  /*4ec0*/  UMOV UR9, 0x1 ;  /* 0x0000000100097882 */ /* 0x000fe20000000000 */
[----:B------:R-:W-:Y:S01]  /*4ed0*/  ULDC UR7, c[0x0][0x10] ;  /* 0x0000040000077ab9 */ /* 0x000fe20000000800 */
[----:B------:R-:W1:Y:S01]  /*4ee0*/  S2UR UR10, SR_CgaCtaId ;  /* 0x00000000000a79c3 */ /* 0x000e620000008800 */
[----:B------:R-:W-:Y:S01]  /*4ef0*/  UIMAD.WIDE.U32 UR6, UR6, UR7, URZ ;  /* 0x00000007060672a5 */ /* 0x000fe2000f8e003f */
[----:B------:R-:W-:Y:S01]  /*4f00*/  IMAD.MOV.U32 R9, RZ, RZ, 0x1 ;  /* 0x00000001ff097424 */ /* 0x000fe200078e00ff */
[----:B------:R-:W-:Y:S01]  /*4f10*/  USHF.L.U32 UR18, UR9, UR5, URZ ;  /* 0x0000000509127299 */ /* 0x000fe2000800063f */
[----:B------:R-:W-:Y:S01]  /*4f20*/  LOP3.LUT R8, R19, 0x2, RZ, 0xfc, !PT ;  /* 0x0000000213087812 */ /* 0x000fe200078efcff */
[----:B------:R-:W-:Y:S01]  /*4f30*/  ULDC UR4, c[0x0][0x600] ;  /* 0x0001800000047ab9 */ /* 0x000fe20000000800 */
[----:B------:R-:W-:Y:S01]  /*4f40*/  ULDC UR5, c[0x0][0x14] ;  /* 0x0000050000057ab9 */ /* 0x000fe20000000800 */
[----:B------:R-:W-:-:S02]  /*4f50*/  UIADD3 UR4, UR4, -0x1, URZ ;  /* 0xffffffff04047890 */ /* 0x000fc4000fffe03f */
[----:B------:R-:W-:Y:S02]  /*4f60*/  UIMAD.WIDE.U32 UR20, UR6, UR5, URZ ;  /* 0x00000005061472a5 */ /* 0x000fe4000f8e003f */
[----:B------:R-:W-:Y:S02]  /*4f70*/  UIMAD UR13, UR7, UR5, URZ ;  /* 0x00000005070d72a4 */ /* 0x000fe4000f8e023f */
[----:B------:R-:W-:Y:S02]  /*4f80*/  ULOP3.LUT UR17, URZ, UR8, URZ, 0x33, !UPT ;  /* 0x000000083f117292 */ /* 0x000fe4000f8e333f */
[----:B------:R-:W-:Y:S01]  /*4f90*/  UIADD3 UR13, UR21, UR13, URZ ;  /* 0x0000000d150d7290 */ /* 0x000fe2000fffe03f */
[----:B0-----:R-:W-:Y:S01]  /*4fa0*/  VIADD R0, R0, 0x3f ;  /* 0x0000003f00007836 */ /* 0x001fe20000000000 */
[----:B------:R-:W-:-:S04]  /*4fb0*/  ULDC.64 UR22, c[0x0][0x198] ;  /* 0x0000660000167ab9 */ /* 0x000fc80000000a00 */
[----:B------:R-:W-:Y:S01]  /*4fc0*/  SHF.R.S32.HI R3, RZ, 0x1f, R0 ;  /* 0x0000001fff037819 */ /* 0x000fe20000011400 */
[----:B-1----:R-:W-:-:S03]  /*4fd0*/  IMAD.U32 R11, RZ, RZ, UR10 ;  /* 0x0000000aff0b7e24 */ /* 0x002fc6000f8e00ff */
[----:B------:R-:W-:Y:S01]  /*4fe0*/  LEA.HI R3, R3, R0, RZ, 0x6 ;  /* 0x0000000003037211 */ /* 0x000fe200078f30ff */
[----:B------:R-:W-:-:S03]  /*4ff0*/  IMAD.MOV.U32 R0, RZ, RZ, 0x1 ;  /* 0x00000001ff007424 */ /* 0x000fc600078e00ff */
[----:B------:R-:W-:Y:S01]  /*5000*/  SHF.R.S32.HI R10, RZ, 0x6, R3 ;  /* 0x00000006ff0a7819 */ /* 0x000fe20000011403 */
[----:B------:R-:W-:-:S04]  /*5010*/  IMAD.MOV.U32 R3, RZ, RZ, RZ ;  /* 0x000000ffff037224 */ /* 0x000fc800078e00ff */
[----:B------:R-:W-:-:S07]  /*5020*/  VIADD R12, R10, 0x1 ;  /* 0x000000010a0c7836 */ /* 0x000fce0000000000 */
.L_x_115:
[----:B------:R-:W-:-:S03]  /*5030*/  UMOV UR5, 0xffffffff ;  /* 0xffffffff00057882 */ /* 0x000fc60000000000 */
[----:B------:R-:W-:Y:S05]  /*5040*/  BRA.DIV UR5, `(.L_x_105) ;  /* 0x0000000e05807947 */ /* 0x000fea000b800000 */
[----:B------:R-:W-:-:S13]  /*5050*/  ELECT P6, URZ, PT ;  /* 0x00000000003f782f */ /* 0x000fda00038c0000 */
.L_x_125:
[----:B------:R-:W0:Y:S01]  /*5060*/  LDC R4, c[0x0][0x28c] ;  /* 0x0000a300ff047b82 */ /* 0x000e220000000800 */
[----:B------:R-:W-:Y:S01]  /*5070*/  BSSY B1, `(.L_x_106) ;  /* 0x0000039000017945 */ /* 0x000fe20003800000 */
[----:B0-----:R-:W-:-:S13]  /*5080*/  ISETP.LT.OR P6, PT, R4, 0x1, !P6 ;  /* 0x000000010400780c */ /* 0x001fda00077c1670 */
[----:B------:R-:W-:Y:S05]  /*5090*/  @P6 BRA `(.L_x_107) ;  /* 0x0000000000d86947 */ /* 0x000fea0003800000 */
[----:B------:R-:W-:Y:S02]  /*50a0*/  IMAD R20, R20, 0x2, R11 ;  /* 0x0000000214147824 */ /* 0x000fe400078e020b */
[----:B------:R-:W-:Y:S02]  /*50b0*/  IMAD.SHL.U32 R15, R13, 0x40, RZ ;  /* 0x000000400d0f7824 */ /* 0x000fe400078e00ff */
[----:B------:R-:W-:Y:S02]  /*50c0*/  IMAD.MOV.U32 R21, RZ, RZ, RZ ;  /* 0x000000ffff157224 */ /* 0x000fe400078e00ff */
[----:B------:R-:W-:Y:S02]  /*50d0*/  IMAD.MOV.U32 R4, RZ, RZ, R12 ;  /* 0x000000ffff047224 */ /* 0x000fe400078e000c */
[----:B------:R-:W-:Y:S02]  /*50e0*/  IMAD.MOV.U32 R5, RZ, RZ, R0 ;  /* 0x000000ffff057224 */ /* 0x000fe400078e0000 */
[----:B------:R-:W-:-:S02]  /*50f0*/  IMAD.MOV.U32 R7, RZ, RZ, R3 ;  /* 0x000000ffff077224 */ /* 0x000fc400078e0003 */
[----:B------:R-:W-:-:S07]  /*5100*/  IMAD.SHL.U32 R20, R20, 0x40, RZ ;  /* 0x0000004014147824 */ /* 0x000fce00078e00ff */
.L_x_110:
[----:B------:R-:W0:Y:S01]  /*5110*/  S2UR UR5, SR_CgaCtaId ;  /* 0x00000000000579c3 */ /* 0x000e220000008800 */
[----:B------:R-:W-:Y:S02]  /*5120*/  MOV R14, 0x400 ;  /* 0x00000400000e7802 */ /* 0x000fe40000000f00 */
[----:B------:R-:W-:Y:S02]  /*5130*/  SHF.L.U32 R13, R5, 0x1f, RZ ;  /* 0x0000001f050d7819 */ /* 0x000fe400000006ff */
[----:B------:R-:W-:Y:S01]  /*5140*/  LOP3.LUT P1, RZ, R18, 0x7f, RZ, 0xc0, !PT ;  /* 0x0000007f12ff7812 */ /* 0x000fe2000782c0ff */
[----:B0-----:R-:W-:-:S05]  /*5150*/  IMAD.U32 R11, RZ, RZ, UR5 ;  /* 0x00000005ff0b7e24 */ /* 0x001fca000f8e00ff */
[----:B------:R-:W-:-:S07]  /*5160*/  LEA R24, R11, R14, 0x18 ;  /* 0x0000000e0b187211 */ /* 0x000fce00078ec0ff */
[----:B------:R-:W0:Y:S01]  /*5170*/  @!P1 LDC R14, c[0x0][0x500] ;  /* 0x00014000ff0e9b82 */ /* 0x000e220000000800 */
[----:B------:R-:W-:-:S04]  /*5180*/  IMAD R22, R7, 0x8, R24 ;  /* 0x0000000807167824 */ /* 0x000fc800078e0218 */
[----:B------:R-:W1:Y:S02]  /*5190*/  SYNCS.PHASECHK.TRANS64.TRYWAIT P0, [R22+URZ+0x18], R13 ;  /* 0x0000180d160075a7 */ /* 0x000e64000800017f */
[----:B-1----:R-:W-:Y:S05]  /*51a0*/  @!P0 BRA `(.L_x_108) ;  /* 0x0000000c00488947 */ /* 0x002fea0003800000 */
.L_x_126:
[----:B-1----:R-:W-:Y:S01]  /*51b0*/  PRMT R13, R8, 0x9910, RZ ;  /* 0x00009910080d7816 */ /* 0x002fe200000000ff */
[----:B0-----:R0:W-:Y:S03]  /*51c0*/  @!P1 SYNCS.ARRIVE.TRANS64 RZ, [R22+URZ], R14 ;  /* 0x0000000e16ff99a7 */ /* 0x0011e6000800003f */
[----:B------:R-:W-:-:S13]  /*51d0*/  ISETP.NE.AND P0, PT, R13, 0x2, PT ;  /* 0x000000020d00780c */ /* 0x000fda0003f05270 */
[----:B0-----:R-:W-:Y:S05]  /*51e0*/  @P0 BRA `(.L_x_109) ;  /* 0x0000000000040947 */ /* 0x001fea0003800000 */
[----:B------:R-:W-:Y:S01]  /*51f0*/  BPT.TRAP 0x1 ;  /* 0x000000040000795c */ /* 0x000fe20000300000 */
.L_x_109:
[----:B------:R-:W-:Y:S01]  /*5200*/  IMAD.SHL.U32 R14, R7, 0x2000, RZ ;  /* 0x00002000070e7824 */ /* 0x000fe200078e00ff */
[----:B------:R-:W-:Y:S01]  /*5210*/  R2UR UR9, R22 ;  /* 0x00000000160972ca */ /* 0x000fe200000e0000 */
[----:B------:R-:W-:Y:S01]  /*5220*/  VIADD R4, R4, 0xffffffff ;  /* 0xffffffff04047836 */ /* 0x000fe20000000000 */
[----:B------:R-:W-:Y:S01]  /*5230*/  R2UR UR11, R20 ;  /* 0x00000000140b72ca */ /* 0x000fe200000e0000 */
[--C-:B------:R-:W-:Y:S01]  /*5240*/  IMAD R13, R11, 0x1000, R14.reuse ;  /* 0x000010000b0d7824 */ /* 0x100fe200078e020e */
[----:B------:R-:W-:Y:S01]  /*5250*/  IADD3 R14, R24, 0xc100, R14 ;  /* 0x0000c100180e7810 */ /* 0x000fe20007ffe00e */
[----:B------:R-:W-:Y:S01]  /*5260*/  UIADD3 UR6, UP0, UR22, 0xf0, URZ ;  /* 0x000000f016067890 */ /* 0x000fe2000ff1e03f */
[----:B------:R-:W-:Y:S01]  /*5270*/  R2UR UR10, R21 ;  /* 0x00000000150a72ca */ /* 0x000fe200000e0000 */
[----:B------:R-:W-:Y:S01]  /*5280*/  IMAD R13, R13, 0x2, R24 ;  /* 0x000000020d0d7824 */ /* 0x000fe200078e0218 */
[----:B------:R-:W-:Y:S01]  /*5290*/  R2UR UR12, R6 ;  /* 0x00000000060c72ca */ /* 0x000fe200000e0000 */
[----:B------:R-:W-:Y:S01]  /*52a0*/  UIADD3 UR24, UP1, UR22, 0x1f0, URZ ;  /* 0x000001f016187890 */ /* 0x000fe2000ff3e03f */
[----:B------:R-:W-:Y:S01]  /*52b0*/  R2UR UR16, R14 ;  /* 0x000000000e1072ca */ /* 0x000fe200000e0000 */
[----:B------:R-:W-:Y:S01]  /*52c0*/  UIADD3.X UR7, URZ, UR23, URZ, UP0, !UPT ;  /* 0x000000173f077290 */ /* 0x000fe200087fe43f */
[----:B------:R-:W-:Y:S01]  /*52d0*/  R2UR UR5, R13 ;  /* 0x000000000d0572ca */ /* 0x000fe200000e0000 */
[----:B------:R-:W-:Y:S01]  /*52e0*/  VIADD R7, R7, 0x1 ;  /* 0x0000000107077836 */ /* 0x000fe20000000000 */
[----:B------:R-:W-:Y:S01]  /*52f0*/  R2UR UR19, R15 ;  /* 0x000000000f1372ca */ /* 0x000fe200000e0000 */
[----:B------:R-:W-:Y:S01]  /*5300*/  UIADD3.X UR25, URZ, UR23, URZ, UP1, !UPT ;  /* 0x000000173f197290 */ /* 0x000fe20008ffe43f */
[----:B------:R-:W-:Y:S01]  /*5310*/  ISETP.GT.AND P1, PT, R4, 0x1, PT ;  /* 0x000000010400780c */ /* 0x000fe20003f24270 */
[----:B------:R-:W-:Y:S01]  /*5320*/  UMOV UR14, 0x0 ;  /* 0x00000000000e7882 */ /* 0x000fe20000000000 */
[----:B------:R-:W-:Y:S01]  /*5330*/  UMOV UR15, 0x10000000 ;  /* 0x10000000000f7882 */ /* 0x000fe20000000000 */
[----:B------:R-:W-:Y:S01]  /*5340*/  ISETP.NE.AND P0, PT, R7, 0x3, PT ;  /* 0x000000030700780c */ /* 0x000fe20003f05270 */
[----:B------:R-:W-:-:S03]  /*5350*/  VIADD R21, R21, 0x40 ;  /* 0x0000004015157836 */ /* 0x000fc60000000000 */
[----:B------:R-:W-:Y:S02]  /*5360*/  SEL R14, RZ, 0x1, P0 ;  /* 0x00000001ff0e7807 */ /* 0x000fe40000000000 */
[----:B------:R-:W-:Y:S01]  /*5370*/  UIADD3 UR8, UR5, 0x100, URZ ;  /* 0x0000010005087890 */ /* 0x000fe2000fffe03f */
[----:B------:R-:W-:Y:S02]  /*5380*/  SEL R7, R7, RZ, P0 ;  /* 0x000000ff07077207 */ /* 0x000fe40000000000 */
[----:B------:R-:W-:Y:S01]  /*5390*/  UMOV UR5, 0x30000 ;  /* 0x0003000000057882 */ /* 0x000fe20000000000 */
[----:B------:R-:W-:-:S05]  /*53a0*/  LOP3.LUT R5, R5, R14, RZ, 0x3c, !PT ;  /* 0x0000000e05057212 */ /* 0x000fca00078e3cff */
[----:B------:R0:W-:Y:S02]  /*53b0*/  UTMALDG.3D.MULTICAST [UR8], [UR6], UR5, desc[UR14] ;  /* 0x00000e08060073b4 */ /* 0x0001e40008011805 */
[----:B0-----:R-:W-:Y:S01]  /*53c0*/  UMOV UR8, UR16 ;  /* 0x0000001000087c82 */ /* 0x001fe20008000000 */
[----:B------:R-:W-:Y:S02]  /*53d0*/  UMOV UR11, UR19 ;  /* 0x00000013000b7c82 */ /* 0x000fe40008000000 */
[----:B------:R0:W-:Y:S02]  /*53e0*/  UTMALDG.3D [UR8], [UR24], desc[UR14] ;  /* 0x00000e08180075b4 */ /* 0x0001e40008011000 */
[----:B0-----:R-:W-:Y:S05]  /*53f0*/  @P1 BRA `(.L_x_110) ;  /* 0xfffffffc00441947 */ /* 0x001fea000383ffff */
.L_x_107:
[----:B------:R-:W-:Y:S05]  /*5400*/  BSYNC B1 ;  /* 0x0000000000017941 */ /* 0x000fea0003800000 */
.L_x_106:
[----:B------:R-:W-:Y:S01]  /*5410*/  LOP3.LUT P1, RZ, R9, 0xff, RZ, 0xc0, !PT ;  /* 0x000000ff09ff7812 */ /* 0x000fe2000782c0ff */
[C---:B------:R-:W-:Y:S01]  /*5420*/  IMAD.IADD R6, R10.reuse, 0x1, R3 ;  /* 0x000000010a067824 */ /* 0x040fe200078e0203 */
[----:B------:R-:W-:Y:S01]  /*5430*/  ULDC.64 UR6, c[0x0][0x650] ;  /* 0x0001940000067ab9 */ /* 0x000fe20000000a00 */
[----:B------:R-:W-:Y:S01]  /*5440*/  ISETP.GE.U32.AND P2, PT, R10, 0x3, PT ;  /* 0x000000030a00780c */ /* 0x000fe20003f46070 */
[----:B------:R-:W-:Y:S01]  /*5450*/  BSSY B1, `(.L_x_111) ;  /* 0x000006b000017945 */ /* 0x000fe20003800000 */
[----:B------:R-:W-:Y:S01]  /*5460*/  IMAD.MOV.U32 R20, RZ, RZ, -0x1 ;  /* 0xffffffffff147424 */ /* 0x000fe200078e00ff */
[----:B------:R-:W-:Y:S01]  /*5470*/  ISETP.GT.U32.AND P0, PT, R6, 0x2, PT ;  /* 0x000000020600780c */ /* 0x000fe20003f04070 */
[----:B------:R-:W-:Y:S01]  /*5480*/  IMAD.MOV.U32 R13, RZ, RZ, -0x1 ;  /* 0xffffffffff0d7424 */ /* 0x000fe200078e00ff */
[----:B------:R-:W-:Y:S02]  /*5490*/  PRMT R9, RZ, 0x7610, R9 ;  /* 0x00007610ff097816 */ /* 0x000fe40000000009 */
[----:B------:R-:W-:-:S03]  /*54a0*/  ISETP.LT.U32.AND P0, PT, R10, 0x3, P0 ;  /* 0x000000030a00780c */ /* 0x000fc60000701070 */
[----:B------:R-:W0:Y:S01]  /*54b0*/  @P1 S2R R11, SR_CgaCtaId ;  /* 0x00000000000b1919 */ /* 0x000e220000008800 */
[----:B------:R-:W-:-:S04]  /*54c0*/  @P1 MOV R4, 0x400 ;  /* 0x0000040000041802 */ /* 0x000fc80000000f00 */
[----:B0-----:R-:W-:Y:S01]  /*54d0*/  @P1 LEA R3, R11, R4, 0x18 ;  /* 0x000000040b031211 */ /* 0x001fe200078ec0ff */
[----:B------:R-:W-:-:S03]  /*54e0*/  IMAD.WIDE.U32 R4, R6, -0x55555555, RZ ;  /* 0xaaaaaaab06047825 */ /* 0x000fc600078e00ff */
[----:B------:R0:W-:Y:S01]  /*54f0*/  @P1 SYNCS.ARRIVE.TRANS64.A1T0 RZ, [R3+URZ+0x48], RZ ;  /* 0x000048ff03ff19a7 */ /* 0x0001e2000810003f */
[----:B------:R-:W-:Y:S02]  /*5500*/  IADD3 R16, P1, R16, UR20, RZ ;  /* 0x0000001410107c10 */ /* 0x000fe4000ff3e0ff */
[----:B------:R-:W-:Y:S02]  /*5510*/  SHF.R.U32.HI R5, RZ, 0x1, R5 ;  /* 0x00000001ff057819 */ /* 0x000fe40000011605 */
[----:B------:R-:W-:Y:S02]  /*5520*/  IADD3.X R17, R17, UR13, RZ, P1, !PT ;  /* 0x0000000d11117c10 */ /* 0x000fe40008ffe4ff */
[----:B------:R-:W-:Y:S02]  /*5530*/  PRMT R4, RZ, 0x7610, R4 ;  /* 0x00007610ff047816 */ /* 0x000fe40000000004 */
[----:B0-----:R-:W-:Y:S02]  /*5540*/  SEL R3, RZ, 0x1, !P0 ;  /* 0x00000001ff037807 */ /* 0x001fe40004000000 */
[----:B------:R-:W-:-:S02]  /*5550*/  ISETP.GE.U32.AND P0, PT, R16, UR6, PT ;  /* 0x0000000610007c0c */ /* 0x000fc4000bf06070 */
[----:B------:R-:W-:Y:S01]  /*5560*/  LOP3.LUT R0, R0, R3, RZ, 0x3c, !PT ;  /* 0x0000000300007212 */ /* 0x000fe200078e3cff */
[----:B------:R-:W-:Y:S01]  /*5570*/  IMAD R3, R5, -0x3, R6 ;  /* 0xfffffffd05037824 */ /* 0x000fe200078e0206 */
[----:B------:R-:W-:Y:S01]  /*5580*/  ISETP.GE.U32.AND.EX P0, PT, R17, UR7, PT, P0 ;  /* 0x0000000711007c0c */ /* 0x000fe2000bf06100 */
[----:B------:R-:W-:Y:S01]  /*5590*/  IMAD.MOV.U32 R6, RZ, RZ, -0x1 ;  /* 0xffffffffff067424 */ /* 0x000fe200078e00ff */
[----:B------:R-:W-:-:S11]  /*55a0*/  @P2 LOP3.LUT R0, R0, 0x1, R5, 0x78, !PT ;  /* 0x0000000100002812 */ /* 0x000fd600078e7805 */
[----:B------:R-:W-:Y:S05]  /*55b0*/  @P0 BRA `(.L_x_112) ;  /* 0x0000000400500947 */ /* 0x000fea0003800000 */
[----:B------:R-:W0:Y:S01]  /*55c0*/  S2R R15, SR_CTAID.X ;  /* 0x00000000000f7919 */ /* 0x000e220000002500 */
[----:B------:R-:W-:Y:S01]  /*55d0*/  ULDC.64 UR6, c[0x0][0x628] ;  /* 0x00018a0000067ab9 */ /* 0x000fe20000000a00 */
[----:B------:R-:W1:Y:S01]  /*55e0*/  LDC R20, c[0x0][0x144] ;  /* 0x00005100ff147b82 */ /* 0x000e620000000800 */
[----:B------:R-:W-:Y:S01]  /*55f0*/  ISETP.NE.U32.AND P0, PT, RZ, UR6, PT ;  /* 0x00000006ff007c0c */ /* 0x000fe2000bf05070 */
[----:B------:R-:W2:Y:S01]  /*5600*/  S2R R13, SR_CTAID.Y ;  /* 0x00000000000d7919 */ /* 0x000ea20000002600 */
[----:B------:R-:W-:Y:S01]  /*5610*/  ULDC UR8, c[0x0][0x630] ;  /* 0x00018c0000087ab9 */ /* 0x000fe20000000800 */
[----:B------:R-:W-:Y:S01]  /*5620*/  ULDC UR9, c[0x0][0x150] ;  /* 0x0000540000097ab9 */ /* 0x000fe20000000800 */
[----:B------:R-:W-:Y:S01]  /*5630*/  ISETP.NE.AND.EX P0, PT, RZ, UR7, PT, P0 ;  /* 0x00000007ff007c0c */ /* 0x000fe2000bf05300 */
[----:B------:R-:W-:Y:S02]  /*5640*/  IMAD.MOV.U32 R4, RZ, RZ, R16 ;  /* 0x000000ffff047224 */ /* 0x000fe400078e0010 */
[----:B------:R-:W-:Y:S01]  /*5650*/  IMAD.MOV.U32 R5, RZ, RZ, R17 ;  /* 0x000000ffff057224 */ /* 0x000fe200078e0011 */
[----:B0-----:R-:W-:-:S09]  /*5660*/  I2FP.F32.U32 R22, R15 ;  /* 0x0000000f00167245 */ /* 0x001fd20000201000 */
[----:B------:R-:W-:Y:S05]  /*5670*/  @!P0 BRA `(.L_x_113) ;  /* 0x0000000000288947 */ /* 0x000fea0003800000 */
[----:B------:R-:W-:Y:S02]  /*5680*/  ULDC UR5, c[0x0][0x634] ;  /* 0x00018d0000057ab9 */ /* 0x000fe40000000800 */
[----:B------:R-:W-:-:S05]  /*5690*/  IADD3 R5, P0, R16, UR5, RZ ;  /* 0x0000000510057c10 */ /* 0x000fca000ff1e0ff */
[----:B------:R-:W-:-:S04]  /*56a0*/  IMAD.X R21, RZ, RZ, R17, P0 ;  /* 0x000000ffff157224 */ /* 0x000fc800000e0611 */
[----:B------:R-:W-:-:S04]  /*56b0*/  IMAD.WIDE.U32 R6, R21, UR6, RZ ;  /* 0x0000000615067c25 */ /* 0x000fc8000f8e00ff */
[----:B------:R-:W-:-:S04]  /*56c0*/  IMAD.WIDE.U32 R6, P0, R5, UR7, R6 ;  /* 0x0000000705067c25 */ /* 0x000fc8000f800006 */
[----:B------:R-:W-:-:S04]  /*56d0*/  IMAD.WIDE.U32 R4, R5, UR6, RZ ;  /* 0x0000000605047c25 */ /* 0x000fc8000f8e00ff */
[----:B------:R-:W-:Y:S01]  /*56e0*/  IMAD.MOV.U32 R4, RZ, RZ, R7 ;  /* 0x000000ffff047224 */ /* 0x000fe200078e0007 */
[----:B------:R-:W-:Y:S01]  /*56f0*/  IADD3 RZ, P1, R5, R6, RZ ;  /* 0x0000000605ff7210 */ /* 0x000fe20007f3e0ff */
[----:B------:R-:W-:-:S04]  /*5700*/  IMAD.X R5, RZ, RZ, RZ, P0 ;  /* 0x000000ffff057224 */ /* 0x000fc800000e06ff */
[----:B------:R-:W-:-:S08]  /*5710*/  IMAD.WIDE.U32.X R4, R21, UR7, R4, P1 ;  /* 0x0000000715047c25 */ /* 0x000fd000088e0404 */
.L_x_113:
[----:B------:R-:W-:Y:S01]  /*5720*/  FMUL R22, R22, UR9 ;  /* 0x0000000916167c20 */ /* 0x000fe20008400000 */
[--C-:B------:R-:W-:Y:S01]  /*5730*/  SHF.R.U64 R14, R4, UR8, R5.reuse ;  /* 0x00000008040e7c19 */ /* 0x100fe20008001205 */
[----:B------:R-:W-:Y:S01]  /*5740*/  ULDC.64 UR6, c[0x0][0x620] ;  /* 0x0001880000067ab9 */ /* 0x000fe20000000a00 */
[----:B------:R-:W-:Y:S01]  /*5750*/  SHF.R.U32.HI R4, RZ, UR8, R5 ;  /* 0x00000008ff047c19 */ /* 0x000fe20008011605 */
[----:B------:R-:W-:Y:S01]  /*5760*/  ULDC.64 UR8, c[0x0][0x640] ;  /* 0x0001900000087ab9 */ /* 0x000fe20000000a00 */
[----:B------:R-:W-:Y:S01]  /*5770*/  IADD3 R5, P0, RZ, -R14, RZ ;  /* 0x8000000eff057210 */ /* 0x000fe20007f1e0ff */
[----:B------:R-:W0:Y:S01]  /*5780*/  F2I.U32.TRUNC.NTZ R22, R22 ;  /* 0x0000001600167305 */ /* 0x000e22000020f000 */
[----:B------:R-:W-:-:S03]  /*5790*/  ULDC UR5, c[0x0][0x618] ;  /* 0x0001860000057ab9 */ /* 0x000fc60000000800 */
[----:B------:R-:W-:Y:S01]  /*57a0*/  IMAD.X R4, RZ, RZ, ~R4, P0 ;  /* 0x000000ffff047224 */ /* 0x000fe200000e0e04 */
[----:B------:R-:W-:-:S03]  /*57b0*/  ISETP.NE.U32.AND P0, PT, RZ, UR8, PT ;  /* 0x00000008ff007c0c */ /* 0x000fc6000bf05070 */
[----:B------:R-:W-:Y:S01]  /*57c0*/  IMAD R4, R4, UR6, RZ ;  /* 0x0000000604047c24 */ /* 0x000fe2000f8e02ff */
[----:B------:R-:W-:-:S03]  /*57d0*/  ISETP.NE.AND.EX P0, PT, RZ, UR9, PT, P0 ;  /* 0x00000009ff007c0c */ /* 0x000fc6000bf05300 */
[C---:B------:R-:W-:Y:S02]  /*57e0*/  IMAD R7, R5.reuse, UR7, R4 ;  /* 0x0000000705077c24 */ /* 0x040fe4000f8e0204 */
[----:B------:R-:W-:Y:S01]  /*57f0*/  IMAD.WIDE.U32 R4, R5, UR6, R16 ;  /* 0x0000000605047c25 */ /* 0x000fe2000f8e0010 */
[----:B------:R-:W-:-:S03]  /*5800*/  ULDC UR6, c[0x0][0x154] ;  /* 0x0000550000067ab9 */ /* 0x000fc60000000800 */
[----:B0-----:R-:W-:Y:S02]  /*5810*/  IMAD.MOV R6, RZ, RZ, -R22 ;  /* 0x000000ffff067224 */ /* 0x001fe400078e0a16 */
[----:B------:R-:W-:Y:S02]  /*5820*/  IMAD.IADD R5, R5, 0x1, R7 ;  /* 0x0000000105057824 */ /* 0x000fe400078e0207 */
[----:B-1----:R-:W-:Y:S01]  /*5830*/  IMAD R15, R20, R6, R15 ;  /* 0x00000006140f7224 */ /* 0x002fe200078e020f */
[----:B--2---:R-:W-:Y:S01]  /*5840*/  I2FP.F32.U32 R6, R13 ;  /* 0x0000000d00067245 */ /* 0x004fe20000201000 */
[----:B------:R-:W0:Y:S01]  /*5850*/  LDC R20, c[0x0][0x148] ;  /* 0x00005200ff147b82 */ /* 0x000e220000000800 */
[--C-:B------:R-:W-:Y:S02]  /*5860*/  SHF.R.U64 R21, R4, UR5, R5.reuse ;  /* 0x0000000504157c19 */ /* 0x100fe40008001205 */
[----:B------:R-:W-:Y:S01]  /*5870*/  SHF.R.U32.HI R4, RZ, UR5, R5 ;  /* 0x00000005ff047c19 */ /* 0x000fe20008011605 */
[----:B------:R-:W-:Y:S01]  /*5880*/  FMUL R6, R6, UR6 ;  /* 0x0000000606067c20 */ /* 0x000fe20008400000 */
[----:B------:R-:W-:-:S02]  /*5890*/  ULDC UR5, c[0x0][0x608] ;  /* 0x0001820000057ab9 */ /* 0x000fc40000000800 */
[--C-:B------:R-:W-:Y:S01]  /*58a0*/  SHF.R.U64 R23, R21, UR5, R4.reuse ;  /* 0x0000000515177c19 */ /* 0x100fe20008001204 */
[----:B------:R1:W2:Y:S01]  /*58b0*/  F2I.U32.TRUNC.NTZ R24, R6 ;  /* 0x0000000600187305 */ /* 0x0002a2000020f000 */
[----:B------:R-:W-:Y:S01]  /*58c0*/  SHF.R.U32.HI R4, RZ, UR5, R4 ;  /* 0x00000005ff047c19 */ /* 0x000fe20008011604 */
[----:B------:R-:W-:-:S03]  /*58d0*/  ULDC UR5, c[0x0][0x658] ;  /* 0x0001960000057ab9 */ /* 0x000fc60000000800 */
[--C-:B------:R-:W-:Y:S02]  /*58e0*/  SHF.R.U64 R22, R23, UR5, R4.reuse ;  /* 0x0000000517167c19 */ /* 0x100fe40008001204 */
[----:B------:R-:W-:-:S03]  /*58f0*/  SHF.R.U32.HI R25, RZ, UR5, R4 ;  /* 0x00000005ff197c19 */ /* 0x000fc60008011604 */
[----:B------:R-:W-:Y:S02]  /*5900*/  IMAD.MOV.U32 R4, RZ, RZ, R22 ;  /* 0x000000ffff047224 */ /* 0x000fe400078e0016 */
[----:B------:R-:W-:Y:S01]  /*5910*/  IMAD.MOV.U32 R5, RZ, RZ, R25 ;  /* 0x000000ffff057224 */ /* 0x000fe200078e0019 */
[----:B-1----:R-:W-:Y:S06]  /*5920*/  @!P0 BRA `(.L_x_114) ;  /* 0x0000000000288947 */ /* 0x002fec0003800000 */
        /* <DEDUP_REMOVED lines=10> */
.L_x_114:
[----:B------:R-:W-:Y:S01]  /*59d0*/  ISETP.NE.AND P0, PT, R2, 0x1, PT ;  /* 0x000000010200780c */ /* 0x000fe20003f05270 */
[----:B------:R-:W-:Y:S01]  /*59e0*/  ULDC UR5, c[0x0][0x648] ;  /* 0x0001920000057ab9 */ /* 0x000fe20000000800 */
[----:B------:R-:W-:Y:S01]  /*59f0*/  LOP3.LUT R23, R23, UR17, RZ, 0xc0, !PT ;  /* 0x0000001117177c12 */ /* 0x000fe2000f8ec0ff */
[----:B--2---:R-:W-:Y:S01]  /*5a00*/  IMAD.MOV R24, RZ, RZ, -R24 ;  /* 0x000000ffff187224 */ /* 0x004fe200078e0a18 */
[----:B------:R-:W-:Y:S01]  /*5a10*/  SHF.R.U64 R4, R4, UR5, R5 ;  /* 0x0000000504047c19 */ /* 0x000fe20008001205 */
[----:B------:R-:W-:Y:S01]  /*5a20*/  ULDC UR5, c[0x0][0x638] ;  /* 0x00018e0000057ab9 */ /* 0x000fe20000000800 */
[----:B------:R-:W-:Y:S01]  /*5a30*/  LOP3.LUT R21, R21, UR4, RZ, 0xc0, !PT ;  /* 0x0000000415157c12 */ /* 0x000fe2000f8ec0ff */
[----:B------:R-:W-:Y:S01]  /*5a40*/  ULDC UR6, c[0x0][0x610] ;  /* 0x0001840000067ab9 */ /* 0x000fe20000000800 */
[----:B------:R-:W-:Y:S02]  /*5a50*/  IMAD.MOV.U32 R6, RZ, RZ, R14 ;  /* 0x000000ffff067224 */ /* 0x000fe400078e000e */
[----:B------:R-:W-:-:S02]  /*5a60*/  IMAD.MOV R5, RZ, RZ, -R4 ;  /* 0x000000ffff057224 */ /* 0x000fc400078e0a04 */
[----:B------:R-:W-:Y:S02]  /*5a70*/  IMAD R4, R4, UR18, R23 ;  /* 0x0000001204047c24 */ /* 0x000fe4000f8e0217 */
[----:B0-----:R-:W-:Y:S02]  /*5a80*/  @P0 IMAD R15, R20, R24, R13 ;  /* 0x00000018140f0224 */ /* 0x001fe400078e020d */
[----:B------:R-:W-:Y:S01]  /*5a90*/  IMAD R22, R5, UR5, R22 ;  /* 0x0000000505167c24 */ /* 0x000fe2000f8e0216 */
[----:B------:R-:W-:Y:S01]  /*5aa0*/  ULDC UR5, c[0x0][0x600] ;  /* 0x0001800000057ab9 */ /* 0x000fe20000000800 */
[----:B------:R-:W-:Y:S02]  /*5ab0*/  IMAD R15, R4, UR6, R15 ;  /* 0x00000006040f7c24 */ /* 0x000fe4000f8e020f */
[----:B------:R-:W-:Y:S02]  /*5ac0*/  IMAD R22, R22, UR5, R21 ;  /* 0x0000000516167c24 */ /* 0x000fe4000f8e0215 */
[----:B------:R-:W-:-:S03]  /*5ad0*/  IMAD.MOV.U32 R4, RZ, RZ, 0x1 ;  /* 0x00000001ff047424 */ /* 0x000fc600078e00ff */
[----:B------:R-:W-:Y:S02]  /*5ae0*/  SEL R13, R22, R15, !P0 ;  /* 0x0000000f160d7207 */ /* 0x000fe40004000000 */
[----:B------:R-:W-:-:S07]  /*5af0*/  SEL R20, R15, R22, !P0 ;  /* 0x000000160f147207 */ /* 0x000fce0004000000 */
.L_x_112:
[----:B------:R-:W-:Y:S05]  /*5b00*/  BSYNC B1 ;  /* 0x0000000000017941 */ /* 0x000fea0003800000 */
.L_x_111:
[----:B------:R-:W-:-:S13]  /*5b10*/  LOP3.LUT P0, RZ, R4, 0xff, RZ, 0xc0, !PT ;  /* 0x000000ff04ff7812 */ /* 0x000fda000780c0ff */
[----:B------:R-:W-:Y:S05]  /*5b20*/  @P0 BRA `(.L_x_115) ;  /* 0xfffffff400400947 */ /* 0x000fea000383ffff */
[----:B------:R-:W-:Y:S05]  /*5b30*/  BSYNC B0 ;  /* 0x0000000000007941 */ /* 0x000fea0003800000 */
.L_x_104:
[----:B------:R-:W-:-:S03]  /*5b40*/  UMOV UR5, 0xffffffff ;  /* 0xffffffff00057882 */ /* 0x000fc60000000000 */
[----:B------:R-:W-:Y:S05]  /*5b50*/  BRA.DIV UR5, `(.L_x_116) ;  /* 0x0000000205f07947 */ /* 0x000fea000b800000 */
[----:B------:R-:W-:-:S13]  /*5b60*/  ELECT P6, URZ, PT ;  /* 0x00000000003f782f */ /* 0x000fda00038c0000 */
.L_x_129:
[----:B------:R-:W-:Y:S04]  /*5b70*/  BSSY B0, `(.L_x_117) ;  /* 0x0000022000007945 */ /* 0x000fe80003800000 */
[----:B------:R-:W-:Y:S05]  /*5b80*/  @!P6 BRA `(.L_x_118) ;  /* 0x000000000080e947 */ /* 0x000fea0003800000 */
[----:B------:R-:W-:-:S04]  /*5b90*/  LOP3.LUT R19, R19, 0x2, RZ, 0xfc, !PT ;  /* 0x0000000213137812 */ /* 0x000fc800078efcff */
[----:B------:R-:W-:-:S13]  /*5ba0*/  ISETP.NE.AND P0, PT, R19, 0x3, PT ;  /* 0x000000031300780c */ /* 0x000fda0003f05270 */
[----:B------:R-:W-:Y:S05]  /*5bb0*/  @!P0 BRA `(.L_x_119) ;  /* 0x0000000000048947 */ /* 0x000fea0003800000 */
[----:B------:R-:W-:Y:S01]  /*5bc0*/  BPT.TRAP 0x1 ;  /* 0x000000040000795c */ /* 0x000fe20000300000 */
.L_x_119:
[----:B------:R-:W0:Y:S01]  /*5bd0*/  S2R R5, SR_CgaCtaId ;  /* 0x0000000000057919 */ /* 0x000e220000008800 */
[----:B------:R-:W-:Y:S02]  /*5be0*/  MOV R2, 0x400 ;  /* 0x0000040000027802 */ /* 0x000fe40000000f00 */
[----:B------:R-:W-:Y:S02]  /*5bf0*/  SHF.L.U32 R4, R0, 0x1f, RZ ;  /* 0x0000001f00047819 */ /* 0x000fe400000006ff */
[----:B0-----:R-:W-:-:S05]  /*5c00*/  LEA R2, R5, R2, 0x18 ;  /* 0x0000000205027211 */ /* 0x001fca00078ec0ff */
[----:B------:R-:W-:-:S04]  /*5c10*/  VIADD R2, R2, 0x18 ;  /* 0x0000001802027836 */ /* 0x000fc80000000000 */
[C---:B------:R-:W-:Y:S02]  /*5c20*/  IMAD R7, R3.reuse, 0x8, R2 ;  /* 0x0000000803077824 */ /* 0x040fe400078e0202 */
[----:B------:R-:W-:Y:S02]  /*5c30*/  VIADD R3, R3, 0x1 ;  /* 0x0000000103037836 */ /* 0x000fe40000000000 */
[----:B------:R-:W0:Y:S03]  /*5c40*/  SYNCS.PHASECHK.TRANS64.TRYWAIT P0, [R7+URZ], R4 ;  /* 0x00000004070075a7 */ /* 0x000e26000800017f */
[----:B------:R-:W-:-:S04]  /*5c50*/  ISETP.NE.AND P1, PT, R3, 0x3, PT ;  /* 0x000000030300780c */ /* 0x000fc80003f25270 */
[----:B------:R-:W-:Y:S02]  /*5c60*/  SEL R5, RZ, 0x1, P1 ;  /* 0x00000001ff057807 */ /* 0x000fe40000800000 */
[----:B------:R-:W-:Y:S02]  /*5c70*/  SEL R3, R3, RZ, P1 ;  /* 0x000000ff03037207 */ /* 0x000fe40000800000 */
[----:B------:R-:W-:-:S03]  /*5c80*/  LOP3.LUT R9, R0, R5, RZ, 0x3c, !PT ;  /* 0x0000000500097212 */ /* 0x000fc600078e3cff */
[----:B------:R-:W-:Y:S01]  /*5c90*/  IMAD R6, R3, 0x8, R2 ;  /* 0x0000000803067824 */ /* 0x000fe200078e0202 */
[----:B------:R-:W-:Y:S01]  /*5ca0*/  SHF.L.U32 R5, R9, 0x1f, RZ ;  /* 0x0000001f09057819 */ /* 0x000fe200000006ff */
[----:B0-----:R-:W-:Y:S06]  /*5cb0*/  @!P0 BRA `(.L_x_120) ;  /* 0x0000000000b88947 */ /* 0x001fec0003800000 */
.L_x_130:
[----:B------:R-:W1:Y:S01]  /*5cc0*/  SYNCS.PHASECHK.TRANS64.TRYWAIT P0, [R6+URZ], R5 ;  /* 0x00000005060075a7 */ /* 0x000e62000800017f */
[----:B------:R-:W-:-:S05]  /*5cd0*/  VIADD R0, R3, 0x1 ;  /* 0x0000000103007836 */ /* 0x000fca0000000000 */
[----:B------:R-:W-:-:S04]  /*5ce0*/  ISETP.NE.AND P1, PT, R0, 0x3, PT ;  /* 0x000000030000780c */ /* 0x000fc80003f25270 */
[----:B0-----:R-:W-:Y:S02]  /*5cf0*/  SEL R4, RZ, 0x1, P1 ;  /* 0x00000001ff047807 */ /* 0x001fe40000800000 */
[----:B------:R-:W-:Y:S02]  /*5d00*/  SEL R3, R0, RZ, P1 ;  /* 0x000000ff00037207 */ /* 0x000fe40000800000 */
[----:B------:R-:W-:Y:S01]  /*5d10*/  LOP3.LUT R0, R9, R4, RZ, 0x3c, !PT ;  /* 0x0000000409007212 */ /* 0x000fe200078e3cff */
[----:B-1----:R-:W-:Y:S06]  /*5d20*/  @!P0 BRA `(.L_x_121) ;  /* 0x0000000000b08947 */ /* 0x002fec0003800000 */
.L_x_131:
[----:B------:R-:W-:Y:S01]  /*5d30*/  IMAD R3, R3, 0x8, R2 ;  /* 0x0000000803037824 */ /* 0x000fe200078e0202 */
[----:B------:R-:W-:-:S07]  /*5d40*/  SHF.L.U32 R0, R0, 0x1f, RZ ;  /* 0x0000001f00007819 */ /* 0x000fce00000006ff */
.L_x_122:
[----:B-1----:R1:W2:Y:S02]  /*5d50*/  SYNCS.PHASECHK.TRANS64.TRYWAIT P0, [R3+URZ], R0 ;  /* 0x00000000030075a7 */ /* 0x0022a4000800017f */
[----:B--2---:R-:W-:Y:S05]  /*5d60*/  @!P0 NANOSLEEP.SYNCS 0x989680 ;  /* 0x009896800000895d */ /* 0x004fea0003900000 */
[----:B------:R-:W2:Y:S02]  /*5d70*/  @!P0 SYNCS.PHASECHK.TRANS64 P0, [R3+URZ], R0 ;  /* 0x00000000030085a7 */ /* 0x000ea4000800007f */
[----:B--2---:R-:W-:Y:S05]  /*5d80*/  @!P0 BRA `(.L_x_122) ;  /* 0xfffffffc00f08947 */ /* 0x004fea000383ffff */
.L_x_118:
[----:B------:R-:W-:Y:S05]  /*5d90*/  BSYNC B0 ;  /* 0x0000000000007941 */ /* 0x000fea0003800000 */
.L_x_117:
[----:B------:R-:W-:Y:S05]  /*5da0*/  EXIT ;  /* 0x000000000000794d */ /* 0x000fea0003800000 */
.L_x_21:
[----:B---3--:R3:W4:Y:S02]  /*5db0*/  SYNCS.PHASECHK.TRANS64.TRYWAIT P1, [R3+URZ], R0 ;  /* 0x00000000030075a7 */ /* 0x008724000802017f */
[----:B----4-:R-:W-:Y:S05]  /*5dc0*/  @!P1 NANOSLEEP.SYNCS 0x989680 ;  /* 0x009896800000995d */ /* 0x010fea0003900000 */
[----:B------:R-:W4:Y:S02]  /*5dd0*/  @!P1 SYNCS.PHASECHK.TRANS64 P1, [R3+URZ], R0 ;  /* 0x00000000030095a7 */ /* 0x000f24000802007f */
[----:B----4-:R-:W-:Y:S05]  /*5de0*/  @!P1 BRA `(.L_x_21) ;  /* 0xfffffffc00f09947 */ /* 0x010fea000383ffff */
[----:B------:R-:W-:Y:S05]  /*5df0*/  BRA `(.L_x_20) ;  /* 0xffffffb400a07947 */ /* 0x000fea000383ffff */
.L_x_26:
[----:B-1----:R1:W2:Y:S02]  /*5e00*/  SYNCS.PHASECHK.TRANS64.TRYWAIT P1, [R5+URZ], R4 ;  /* 0x00000004050075a7 */ /* 0x0022a4000802017f */
[----:B--2---:R-:W-:Y:S05]  /*5e10*/  @!P1 NANOSLEEP.SYNCS 0x989680 ;  /* 0x009896800000995d */ /* 0x004fea0003900000 */
[----:B------:R-:W2:Y:S02]  /*5e20*/  @!P1 SYNCS.PHASECHK.TRANS64 P1, [R5+URZ], R4 ;  /* 0x00000004050095a7 */ /* 0x000ea4000802007f */
[----:B--2---:R-:W-:Y:S05]  /*5e30*/  @!P1 BRA `(.L_x_26) ;  /* 0xfffffffc00f09947 */ /* 0x004fea000383ffff */
[----:B------:R-:W-:Y:S05]  /*5e40*/  BRA `(.L_x_25) ;  /* 0xffffffb800907947 */ /* 0x000fea000383ffff */
.L_x_105:
[----:B------:R-:W-:Y:S01]  /*5e50*/  BSSY B1, `(.L_x_123) ;  /* 0x0000006000017945 */ /* 0x000fe20003800000 */
[----:B------:R-:W-:-:S07]  /*5e60*/  IMAD.MOV.U32 R15, RZ, RZ, -0x1 ;  /* 0xffffffffff0f7424 */ /* 0x000fce00078e00ff */
[----:B------:R-:W-:Y:S05]  /*5e70*/  WARPSYNC.COLLECTIVE R15, `(.L_x_124) ;  /* 0x000000000f0c7348 */ /* 0x000fea0003c00000 */
[----:B------:R-:W-:Y:S02]  /*5e80*/  ELECT P6, UR62, PT ;  /* 0x00000000003e782f */ /* 0x000fe400038c0000 */
[----:B------:R-:W-:Y:S01]  /*5e90*/  MOV R14, UR62 ;  /* 0x0000003e000e7c02 */ /* 0x000fe20008000f00 */
[----:B------:R-:W-:Y:S10]  /*5ea0*/  ENDCOLLECTIVE ;  /* 0x000000000000791b */ /* 0x000ff40003800000 */
.L_x_124:
[----:B------:R-:W-:Y:S05]  /*5eb0*/  BSYNC B1 ;  /* 0x0000000000017941 */ /* 0x000fea0003800000 */
.L_x_123:
[----:B------:R-:W-:Y:S05]  /*5ec0*/  BRA `(.L_x_125) ;  /* 0xfffffff000647947 */ /* 0x000fea000383ffff */
.L_x_108:
[----:B-1----:R1:W2:Y:S02]  /*5ed0*/  SYNCS.PHASECHK.TRANS64.TRYWAIT P0, [R22+URZ+0x18], R13 ;  /* 0x0000180d160075a7 */ /* 0x0022a4000800017f */
[----:B--2---:R-:W-:Y:S05]  /*5ee0*/  @!P0 NANOSLEEP.SYNCS 0x989680 ;  /* 0x009896800000895d */ /* 0x004fea0003900000 */
[----:B------:R-:W2:Y:S02]  /*5ef0*/  @!P0 SYNCS.PHASECHK.TRANS64 P0, [R22+URZ+0x18], R13 ;  /* 0x0000180d160085a7 */ /* 0x000ea4000800007f */
[----:B--2---:R-:W-:Y:S05]  /*5f00*/  @!P0 BRA `(.L_x_108) ;  /* 0xfffffffc00f08947 */ /* 0x004fea000383ffff */
[----:B------:R-:W-:Y:S05]  /*5f10*/  BRA `(.L_x_126) ;  /* 0xfffffff000a47947 */ /* 0x000fea000383ffff */
.L_x_116:
[----:B------:R-:W-:Y:S01]  /*5f20*/  BSSY B0, `(.L_x_127) ;  /* 0x0000006000007945 */ /* 0x000fe20003800000 */
[----:B------:R-:W-:-:S07]  /*5f30*/  IMAD.MOV.U32 R15, RZ, RZ, -0x1 ;  /* 0xffffffffff0f7424 */ /* 0x000fce00078e00ff */
[----:B------:R-:W-:Y:S05]  /*5f40*/  WARPSYNC.COLLECTIVE R15, `(.L_x_128) ;  /* 0x000000000f0c7348 */ /* 0x000fea0003c00000 */
[----:B------:R-:W-:Y:S02]  /*5f50*/  ELECT P6, UR62, PT ;  /* 0x00000000003e782f */ /* 0x000fe400038c0000 */
[----:B------:R-:W-:Y:S01]  /*5f60*/  MOV R14, UR62 ;  /* 0x0000003e000e7c02 */ /* 0x000fe20008000f00 */
[----:B------:R-:W-:Y:S10]  /*5f70*/  ENDCOLLECTIVE ;  /* 0x000000000000791b */ /* 0x000ff40003800000 */
.L_x_128:
[----:B------:R-:W-:Y:S05]  /*5f80*/  BSYNC B0 ;  /* 0x0000000000007941 */ /* 0x000fea0003800000 */
.L_x_127:
[----:B------:R-:W-:Y:S05]  /*5f90*/  BRA `(.L_x_129) ;  /* 0xfffffff800f47947 */ /* 0x000fea000383ffff */
.L_x_120:
[----:B0-----:R0:W1:Y:S02]  /*5fa0*/  SYNCS.PHASECHK.TRANS64.TRYWAIT P0, [R7+URZ], R4 ;  /* 0x00000004070075a7 */ /* 0x001064000800017f */
[----:B-1----:R-:W-:Y:S05]  /*5fb0*/  @!P0 NANOSLEEP.SYNCS 0x989680 ;  /* 0x009896800000895d */ /* 0x002fea0003900000 */
[----:B------:R-:W1:Y:S02]  /*5fc0*/  @!P0 SYNCS.PHASECHK.TRANS64 P0, [R7+URZ], R4 ;  /* 0x00000004070085a7 */ /* 0x000e64000800007f */
[----:B-1----:R-:W-:Y:S05]  /*5fd0*/  @!P0 BRA `(.L_x_120) ;  /* 0xfffffffc00f08947 */ /* 0x002fea000383ffff */
[----:B------:R-:W-:Y:S05]  /*5fe0*/  BRA `(.L_x_130) ;  /* 0xfffffffc00347947 */ /* 0x000fea000383ffff */
.L_x_121:
[----:B0-----:R0:W1:Y:S02]  /*5ff0*/  SYNCS.PHASECHK.TRANS64.TRYWAIT P0, [R6+URZ], R5 ;  /* 0x00000005060075a7 */ /* 0x001064000800017f */
[----:B-1----:R-:W-:Y:S05]  /*6000*/  @!P0 NANOSLEEP.SYNCS 0x989680 ;  /* 0x009896800000895d */ /* 0x002fea0003900000 */
[----:B------:R-:W1:Y:S02]  /*6010*/  @!P0 SYNCS.PHASECHK.TRANS64 P0, [R6+URZ], R5 ;  /* 0x00000005060085a7 */ /* 0x000e64000800007f */
[----:B-1----:R-:W-:Y:S05]  /*6020*/  @!P0 BRA `(.L_x_121) ;  /* 0xfffffffc00f08947 */ /* 0x002fea000383ffff */
[----:B------:R-:W-:Y:S05]  /*6030*/  BRA `(.L_x_131) ;  /* 0xfffffffc003c7947 */ /* 0x000fea000383ffff */
.L_x_132:
[----:B------:R-:W-:-:S00]  /*6040*/  BRA `(.L_x_132) ;  /* 0xfffffffc00fc7947 */ /* 0x000fc0000383ffff */
[----:B------:R-:W-:-:S00]  /*6050*/  NOP ;  /* 0x0000000000007918 */ /* 0x000fc00000000000 */
        /* <DEDUP_REMOVED lines=10> */
.L_x_133:


//--------------------- .nv.global.init           --------------------------
	.section	.nv.global.init,"aw",@progbits
.nv.global.init:
	.type		$str$22,@object
	.size		$str$22,($str$23 - $str$22)
$str$22:
        /*0000*/ 	.byte	0x6b, 0x5f, 0x74, 0x69, 0x6c, 0x65, 0x5f, 0x63, 0x6f, 0x75, 0x6e, 0x74, 0x20, 0x3e, 0x3d, 0x20
        /*0010*/ 	.byte	0x31, 0x00
	.type		$str$23,@object
	.size		$str$23,(__unnamed_1 - $str$23)
$str$23:
        /*0012*/ 	.byte	0x2f, 0x74, 0x6d, 0x70, 0x2f, 0x63, 0x75, 0x74, 0x6c, 0x61, 0x73, 0x73, 0x5f, 0x73, 0x77, 0x65
        /*0022*/ 	.byte	0x65, 0x70, 0x5f, 0x73, 0x72, 0x63, 0x2f, 0x69, 0x6e, 0x63, 0x6c, 0x75, 0x64, 0x65, 0x2f, 0x63
        /*0032*/ 	.byte	0x75, 0x74, 0x6c, 0x61, 0x73, 0x73, 0x2f, 0x67, 0x65, 0x6d, 0x6d, 0x2f, 0x63, 0x6f, 0x6c, 0x6c
        /*0042*/ 	.byte	0x65, 0x63, 0x74, 0x69, 0x76, 0x65, 0x2f, 0x73, 0x6d, 0x39, 0x30, 0x5f, 0x6d, 0x6d, 0x61, 0x5f
        /*0052*/ 	.byte	0x74, 0x6d, 0x61, 0x5f, 0x67, 0x6d, 0x6d, 0x61, 0x5f, 0x73, 0x73, 0x5f, 0x77, 0x61, 0x72, 0x70
        /*0062*/ 	.byte	0x73, 0x70, 0x65, 0x63, 0x69, 0x61, 0x6c, 0x69, 0x7a, 0x65, 0x64, 0x2e, 0x68, 0x70, 0x70, 0x00
	.type		__unnamed_1,@object
	.size		__unnamed_1,(.L_0 - __unnamed_1)
__unnamed_1:
        /*0072*/ 	.byte	0x76, 0x6f, 0x69, 0x64, 0x20, 0x63, 0x75, 0x74, 0x6c, 0x61, 0x73, 0x73, 0x3a, 0x3a, 0x67, 0x65
        /* <DEDUP_REMOVED lines=180> */
        /*0bc2*/ 	.byte	0x5d, 0x00
.L_0:


//--------------------- .nv.shared._ZN7cutlass13device_kernelINS_4gemm6kernel13GemmUniversalIN4cute5tupleIJiiiiEEENS1_10collective13CollectiveMmaINS1_34MainloopSm90TmaGmmaWarpSpecializedILi3ENS5_IJNS4_1CILi1EEENSA_ILi2EEESB_EEENS1_35KernelTmaWarpSpecializedCooperativeEEENS5_IJNSA_ILi128EEENSA_ILi64EEESH_EEENS_6half_tENS5_IJlSB_lEEESJ_SK_NS4_8TiledMMAINS4_8MMA_AtomIJNS4_4SM904GMMA25MMA_64x64x16_F32F16F16_SSILNSO_5MajorE0ELSQ_0ELNSO_7ScaleInE1ELSR_1EEEEEENS4_6LayoutINS5_IJSC_SB_SB_EEENS5_IJSB_NSA_ILi0EEESW_EEEEENS5_IJNS4_10UnderscoreESZ_SZ_EEEEENS4_23SM90_TMA_LOAD_MULTICASTENS4_14ComposedLayoutINS4_7SwizzleILi3ELi4ELi3EEENS4_18smem_ptr_flag_bitsILi16EEENSU_INS5_IJNSA_ILi8EEESH_EEENS5_IJSH_SB_EEEEEEEvNS4_8identityENS4_13SM90_TMA_LOADES1C_vS1D_EENS_8epilogue10collective6detail29Sm90TmaWarpSpecializedAdapterINS1H_15DefaultEpilogueISJ_SK_SK_NS1G_6thread17LinearCombinationISJ_Li1EffLNS1L_9ScaleType4KindE0ELNS_15FloatRoundStyleE2ESJ_EENS1_15EpilogueDefaultEEEEEvvEEEEvNT_6ParamsE --------------------------
	.section	.nv.shared._ZN7cutlass13device_kernelINS_4gemm6kernel13GemmUniversalIN4cute5tupleIJiiiiEEENS1_10collective13CollectiveMmaINS1_34MainloopSm90TmaGmmaWarpSpecializedILi3ENS5_IJNS4_1CILi1EEENSA_ILi2EEESB_EEENS1_35KernelTmaWarpSpecializedCooperativeEEENS5_IJNSA_ILi128EEENSA_ILi64EEESH_EEENS_6half_tENS5_IJlSB_lEEESJ_SK_NS4_8TiledMMAINS4_8MMA_AtomIJNS4_4SM904GMMA25MMA_64x64x16_F32F16F16_SSILNSO_5MajorE0ELSQ_0ELNSO_7ScaleInE1ELSR_1EEEEEENS4_6LayoutINS5_IJSC_SB_SB_EEENS5_IJSB_NSA_ILi0EEESW_EEEEENS5_IJNS4_10UnderscoreESZ_SZ_EEEEENS4_23SM90_TMA_LOAD_MULTICASTENS4_14ComposedLayoutINS4_7SwizzleILi3ELi4ELi3EEENS4_18smem_ptr_flag_bitsILi16EEENSU_INS5_IJNSA_ILi8EEESH_EEENS5_IJSH_SB_EEEEEEEvNS4_8identityENS4_13SM90_TMA_LOADES1C_vS1D_EENS_8epilogue10collective6detail29Sm90TmaWarpSpecializedAdapterINS1H_15DefaultEpilogueISJ_SK_SK_NS1G_6thread17LinearCombinationISJ_Li1EffLNS1L_9ScaleType4KindE0ELNS_15FloatRoundStyleE2ESJ_EENS1_15EpilogueDefaultEEEEEvvEEEEvNT_6ParamsE,"aw",@nobits
	.sectionflags	@""
	.align	16
	.zero		1024


//--------------------- .nv.shared.reserved.0     --------------------------
	.section	.nv.shared.reserved.0,"aw",@nobits
	.weak		__nv_reservedSMEM_offset_0_alias
	.size		__nv_reservedSMEM_offset_0_alias, 0, 0
	.other		__nv_reservedSMEM_offset_0_alias,@"STO_CUDA_RESERVED_SHARED STV_DEFAULT"
__nv_reservedSMEM_offset_0_alias:
	.zero		0


//--------------------- .nv.global                --------------------------
	.section	.nv.global,"aw",@nobits
.nv.global:
	.type		_ZN39_INTERNAL_78db9248_4_k_cu_d06de9e6_27864cute1_E,@object
	.size		_ZN39_INTERNAL_78db9248_4_k_cu_d06de9e6_27864cute1_E,(_ZN39_INTERNAL_78db9248_4_k_cu_d06de9e6_27864cuda3std3__45__cpo6cbeginE - _ZN39_INTERNAL_78db9248_4_k_cu_d06de9e6_27864cute1_E)
_ZN39_INTERNAL_78db9248_4_k_cu_d06de9e6_27864cute1_E:
	.zero		1
	.type		_ZN39_INTERNAL_78db9248_4_k_cu_d06de9e6_27864cuda3std3__45__cpo6cbeginE,@object
	.size		_ZN39_INTERNAL_78db9248_4_k_cu_d06de9e6_27864cuda3std3__45__cpo6cbeginE,(_ZN39_INTERNAL_78db9248_4_k_cu_d06de9e6_27864cuda3std3__48in_placeE - _ZN39_INTERNAL_78db9248_4_k_cu_d06de9e6_27864cuda3std3__45__cpo6cbeginE)
_ZN39_INTERNAL_78db9248_4_k_cu_d06de9e6_27864cuda3std3__45__cpo6cbeginE:
	.zero		1
	.type		_ZN39_INTERNAL_78db9248_4_k_cu_d06de9e6_27864cuda3std3__48in_placeE,@object
	.size		_ZN39_INTERNAL_78db9248_4_k_cu_d06de9e6_27864cuda3std3__48in_placeE,(_ZN39_INTERNAL_78db9248_4_k_cu_d06de9e6_27864cuda3std6ranges3__45__cpo9iter_moveE - _ZN39_INTERNAL_78db9248_4_k_cu_d06de9e6_27864cuda3std3__48in_placeE)
_ZN39_INTERNAL_78db9248_4_k_cu_d06de9e6_27864cuda3std3__48in_placeE:
	.zero		1
	.type		_ZN39_INTERNAL_78db9248_4_k_cu_d06de9e6_27864cuda3std6ranges3__45__cpo9iter_moveE,@object
	.size		_ZN39_INTERNAL_78db9248_4_k_cu_d06de9e6_27864cuda3std6ranges3__45__cpo9iter_moveE,(_ZN39_INTERNAL_78db9248_4_k_cu_d06de9e6_27864cuda3std3__45__cpo5beginE - _ZN39_INTERNAL_78db9248_4_k_cu_d06de9e6_27864cuda3std6ranges3__45__cpo9iter_moveE)
_ZN39_INTERNAL_78db9248_4_k_cu_d06de9e6_27864cuda3std6ranges3__45__cpo9iter_moveE:
	.zero		1
	.type		_ZN39_INTERNAL_78db9248_4_k_cu_d06de9e6_27864cuda3std3__45__cpo5beginE,@object
	.size		_ZN39_INTERNAL_78db9248_4_k_cu_d06de9e6_27864cuda3std3__45__cpo5beginE,(_ZN39_INTERNAL_78db9248_4_k_cu_d06de9e6_27864cuda3std3__441_GLOBAL__N__78db9248_4_k_cu_d06de9e6_27866ignoreE - _ZN39_INTERNAL_78db9248_4_k_cu_d06de9e6_27864cuda3std3__45__cpo5beginE)
_ZN39_INTERNAL_78db9248_4_k_cu_d06de9e6_27864cuda3std3__45__cpo5beginE:
	.zero		1
	.type		_ZN39_INTERNAL_78db9248_4_k_cu_d06de9e6_27864cuda3std3__441_GLOBAL__N__78db9248_4_k_cu_d06de9e6_27866ignoreE,@object
	.size		_ZN39_INTERNAL_78db9248_4_k_cu_d06de9e6_27864cuda3std3__441_GLOBAL__N__78db9248_4_k_cu_d06de9e6_27866ignoreE,(_ZN39_INTERNAL_78db9248_4_k_cu_d06de9e6_27864cute7productE - _ZN39_INTERNAL_78db9248_4_k_cu_d06de9e6_27864cuda3std3__441_GLOBAL__N__78db9248_4_k_cu_d06de9e6_27866ignoreE)
_ZN39_INTERNAL_78db9248_4_k_cu_d06de9e6_27864cuda3std3__441_GLOBAL__N__78db9248_4_k_cu_d06de9e6_27866ignoreE:
	.zero		1
	.type		_ZN39_INTERNAL_78db9248_4_k_cu_d06de9e6_27864cute7productE,@object
	.size		_ZN39_INTERNAL_78db9248_4_k_cu_d06de9e6_27864cute7productE,(_ZN39_INTERNAL_78db9248_4_k_cu_d06de9e6_27864cuda3std3__45__cpo3endE - _ZN39_INTERNAL_78db9248_4_k_cu_d06de9e6_27864cute7productE)
_ZN39_INTERNAL_78db9248_4_k_cu_d06de9e6_27864cute7productE:
	.zero		1
	.type		_ZN39_INTERNAL_78db9248_4_k_cu_d06de9e6_27864cuda3std3__45__cpo3endE,@object
	.size		_ZN39_INTERNAL_78db9248_4_k_cu_d06de9e6_27864cuda3std3__45__cpo3endE,(_ZN39_INTERNAL_78db9248_4_k_cu_d06de9e6_27864cuda3std3__419piecewise_constructE - _ZN39_INTERNAL_78db9248_4_k_cu_d06de9e6_27864cuda3std3__45__cpo3endE)
_ZN39_INTERNAL_78db9248_4_k_cu_d06de9e6_27864cuda3std3__45__cpo3endE:
	.zero		1
	.type		_ZN39_INTERNAL_78db9248_4_k_cu_d06de9e6_27864cuda3std3__419piecewise_constructE,@object
	.size		_ZN39_INTERNAL_78db9248_4_k_cu_d06de9e6_27864cuda3std3__419piecewise_constructE,(_ZN39_INTERNAL_78db9248_4_k_cu_d06de9e6_27864cuda3std3__45__cpo4cendE - _ZN39_INTERNAL_78db9248_4_k_cu_d06de9e6_27864cuda3std3__419piecewise_constructE)
_ZN39_INTERNAL_78db9248_4_k_cu_d06de9e6_27864cuda3std3__419piecewise_constructE:
	.zero		1
	.type		_ZN39_INTERNAL_78db9248_4_k_cu_d06de9e6_27864cuda3std3__45__cpo4cendE,@object
	.size		_ZN39_INTERNAL_78db9248_4_k_cu_d06de9e6_27864cuda3std3__45__cpo4cendE,(_ZN39_INTERNAL_78db9248_4_k_cu_d06de9e6_27864cuda3std6ranges3__45__cpo4swapE - _ZN39_INTERNAL_78db9248_4_k_cu_d06de9e6_27864cuda3std3__45__cpo4cendE)
_ZN39_INTERNAL_78db9248_4_k_cu_d06de9e6_27864cuda3std3__45__cpo4cendE:
	.zero		1
	.type		_ZN39_INTERNAL_78db9248_4_k_cu_d06de9e6_27864cuda3std6ranges3__45__cpo4swapE,@object
	.size		_ZN39_INTERNAL_78db9248_4_k_cu_d06de9e6_27864cuda3std6ranges3__45__cpo4swapE,(.L_8 - _ZN39_INTERNAL_78db9248_4_k_cu_d06de9e6_27864cuda3std6ranges3__45__cpo4swapE)
_ZN39_INTERNAL_78db9248_4_k_cu_d06de9e6_27864cuda3std6ranges3__45__cpo4swapE:
	.zero		1
.L_8:


//--------------------- .nv.constant0._ZN7cutlass13device_kernelINS_4gemm6kernel13GemmUniversalIN4cute5tupleIJiiiiEEENS1_10collective13CollectiveMmaINS1_34MainloopSm90TmaGmmaWarpSpecializedILi3ENS5_IJNS4_1CILi1EEENSA_ILi2EEESB_EEENS1_35KernelTmaWarpSpecializedCooperativeEEENS5_IJNSA_ILi128EEENSA_ILi64EEESH_EEENS_6half_tENS5_IJlSB_lEEESJ_SK_NS4_8TiledMMAINS4_8MMA_AtomIJNS4_4SM904GMMA25MMA_64x64x16_F32F16F16_SSILNSO_5MajorE0ELSQ_0ELNSO_7ScaleInE1ELSR_1EEEEEENS4_6LayoutINS5_IJSC_SB_SB_EEENS5_IJSB_NSA_ILi0EEESW_EEEEENS5_IJNS4_10UnderscoreESZ_SZ_EEEEENS4_23SM90_TMA_LOAD_MULTICASTENS4_14ComposedLayoutINS4_7SwizzleILi3ELi4ELi3EEENS4_18smem_ptr_flag_bitsILi16EEENSU_INS5_IJNSA_ILi8EEESH_EEENS5_IJSH_SB_EEEEEEEvNS4_8identityENS4_13SM90_TMA_LOADES1C_vS1D_EENS_8epilogue10collective6detail29Sm90TmaWarpSpecializedAdapterINS1H_15DefaultEpilogueISJ_SK_SK_NS1G_6thread17LinearCombinationISJ_Li1EffLNS1L_9ScaleType4KindE0ELNS_15FloatRoundStyleE2ESJ_EENS1_15EpilogueDefaultEEEEEvvEEEEvNT_6ParamsE --------------------------
	.section	.nv.constant0._ZN7cutlass13device_kernelINS_4gemm6kernel13GemmUniversalIN4cute5tupleIJiiiiEEENS1_10collective13CollectiveMmaINS1_34MainloopSm90TmaGmmaWarpSpecializedILi3ENS5_IJNS4_1CILi1EEENSA_ILi2EEESB_EEENS1_35KernelTmaWarpSpecializedCooperativeEEENS5_IJNSA_ILi128EEENSA_ILi64EEESH_EEENS_6half_tENS5_IJlSB_lEEESJ_SK_NS4_8TiledMMAINS4_8MMA_AtomIJNS4_4SM904GMMA25MMA_64x64x16_F32F16F16_SSILNSO_5MajorE0ELSQ_0ELNSO_7ScaleInE1ELSR_1EEEEEENS4_6LayoutINS5_IJSC_SB_SB_EEENS5_IJSB_NSA_ILi0EEESW_EEEEENS5_IJNS4_10UnderscoreESZ_SZ_EEEEENS4_23SM90_TMA_LOAD_MULTICASTENS4_14ComposedLayoutINS4_7SwizzleILi3ELi4ELi3EEENS4_18smem_ptr_flag_bitsILi16EEENSU_INS5_IJNSA_ILi8EEESH_EEENS5_IJSH_SB_EEEEEEEvNS4_8identityENS4_13SM90_TMA_LOADES1C_vS1D_EENS_8epilogue10collective6detail29Sm90TmaWarpSpecializedAdapterINS1H_15DefaultEpilogueISJ_SK_SK_NS1G_6thread17LinearCombinationISJ_Li1EffLNS1L_9ScaleType4KindE0ELNS_15FloatRoundStyleE2ESJ_EENS1_15EpilogueDefaultEEEEEvvEEEEvNT_6ParamsE,"a",@progbits
	.sectionflags	@""
	.align	4
.nv.constant0._ZN7cutlass13device_kernelINS_4gemm6kernel13GemmUniversalIN4cute5tupleIJiiiiEEENS1_10collective13CollectiveMmaINS1_34MainloopSm90TmaGmmaWarpSpecializedILi3ENS5_IJNS4_1CILi1EEENSA_ILi2EEESB_EEENS1_35KernelTmaWarpSpecializedCooperativeEEENS5_IJNSA_ILi128EEENSA_ILi64EEESH_EEENS_6half_tENS5_IJlSB_lEEESJ_SK_NS4_8TiledMMAINS4_8MMA_AtomIJNS4_4SM904GMMA25MMA_64x64x16_F32F16F16_SSILNSO_5MajorE0ELSQ_0ELNSO_7ScaleInE1ELSR_1EEEEEENS4_6LayoutINS5_IJSC_SB_SB_EEENS5_IJSB_NSA_ILi0EEESW_EEEEENS5_IJNS4_10UnderscoreESZ_SZ_EEEEENS4_23SM90_TMA_LOAD_MULTICASTENS4_14ComposedLayoutINS4_7SwizzleILi3ELi4ELi3EEENS4_18smem_ptr_flag_bitsILi16EEENSU_INS5_IJNSA_ILi8EEESH_EEENS5_IJSH_SB_EEEEEEEvNS4_8identityENS4_13SM90_TMA_LOADES1C_vS1D_EENS_8epilogue10collective6detail29Sm90TmaWarpSpecializedAdapterINS1H_15DefaultEpilogueISJ_SK_SK_NS1G_6thread17LinearCombinationISJ_Li1EffLNS1L_9ScaleType4KindE0ELNS_15FloatRoundStyleE2ESJ_EENS1_15EpilogueDefaultEEEEEvvEEEEvNT_6ParamsE:
	.zero		1664


//--------------------- SYMBOLS --------------------------

	.type		.nv.reservedSmem.offset0,@object
	.size		.nv.reservedSmem.offset0,0x4
	.type		__assertfail,@function
